//
// Generated by NVIDIA NVVM Compiler
//
// Compiler Build ID: CL-36424714
// Cuda compilation tools, release 13.0, V13.0.88
// Based on NVVM 20.0.0
//

.version 9.0
.target sm_100
.address_size 64

	// .globl	voss_batch_f32
.global .align 4 .b8 __cudart_i2opi_f[24] = {65, 144, 67, 60, 153, 149, 98, 219, 192, 221, 52, 245, 209, 87, 39, 252, 41, 21, 68, 78, 110, 131, 249, 162};

.visible .entry voss_batch_f32(
	.param .u64 .ptr .align 1 voss_batch_f32_param_0,
	.param .u32 voss_batch_f32_param_1,
	.param .u32 voss_batch_f32_param_2,
	.param .u64 .ptr .align 1 voss_batch_f32_param_3,
	.param .u64 .ptr .align 1 voss_batch_f32_param_4,
	.param .u64 .ptr .align 1 voss_batch_f32_param_5,
	.param .u32 voss_batch_f32_param_6,
	.param .u64 .ptr .align 1 voss_batch_f32_param_7,
	.param .u64 .ptr .align 1 voss_batch_f32_param_8
)
{
	.local .align 4 .b8 	__local_depot0[28];
	.reg .b64 	%SP;
	.reg .b64 	%SPL;
	.reg .pred 	%p<47>;
	.reg .b32 	%r<162>;
	.reg .b32 	%f<348>;
	.reg .b64 	%rd<107>;
	.reg .b64 	%fd<12>;

	mov.u64 	%SPL, __local_depot0;
	ld.param.u32 	%r70, [voss_batch_f32_param_2];
	ld.param.u64 	%rd30, [voss_batch_f32_param_3];
	ld.param.u64 	%rd31, [voss_batch_f32_param_4];
	ld.param.u64 	%rd32, [voss_batch_f32_param_5];
	ld.param.u32 	%r71, [voss_batch_f32_param_6];
	ld.param.u64 	%rd33, [voss_batch_f32_param_7];
	ld.param.u64 	%rd34, [voss_batch_f32_param_8];
	cvta.to.global.u64 	%rd1, %rd33;
	cvta.to.global.u64 	%rd2, %rd34;
	add.u64 	%rd3, %SPL, 0;
	mov.u32 	%r1, %ctaid.y;
	setp.ge.s32 	%p1, %r1, %r71;
	mov.u32 	%r72, %tid.x;
	setp.ne.s32 	%p2, %r72, 0;
	or.pred  	%p3, %p2, %p1;
	@%p3 bra 	$L__BB0_45;
	cvta.to.global.u64 	%rd36, %rd30;
	cvta.to.global.u64 	%rd37, %rd31;
	cvta.to.global.u64 	%rd38, %rd32;
	mul.wide.u32 	%rd39, %r1, 4;
	add.s64 	%rd40, %rd36, %rd39;
	ld.global.nc.u32 	%r2, [%rd40];
	add.s64 	%rd41, %rd37, %rd39;
	ld.global.nc.u32 	%r73, [%rd41];
	mul.wide.u32 	%rd42, %r1, 8;
	add.s64 	%rd43, %rd38, %rd42;
	ld.global.nc.f64 	%fd1, [%rd43];
	cvt.rn.f32.f64 	%f1, %fd1;
	setp.lt.s32 	%p4, %r2, 1;
	setp.lt.s32 	%p5, %r73, 0;
	or.pred  	%p6, %p4, %p5;
	@%p6 bra 	$L__BB0_45;
	ld.param.u32 	%r134, [voss_batch_f32_param_1];
	mul.lo.s32 	%r4, %r73, 3;
	max.u32 	%r74, %r2, %r4;
	max.u32 	%r5, %r74, 5;
	add.s32 	%r155, %r5, %r70;
	mul.lo.s32 	%r7, %r134, %r1;
	min.s32 	%r8, %r155, %r134;
	setp.lt.s32 	%p7, %r8, 1;
	@%p7 bra 	$L__BB0_14;
	and.b32  	%r9, %r8, 7;
	setp.lt.u32 	%p8, %r8, 8;
	mov.b32 	%r145, 0;
	@%p8 bra 	$L__BB0_6;
	and.b32  	%r145, %r8, 2147483640;
	neg.s32 	%r143, %r145;
	add.s64 	%rd4, %rd1, 16;
	add.s64 	%rd5, %rd2, 16;
	mov.u32 	%r142, %r7;
$L__BB0_5:
	.pragma "nounroll";
	mul.wide.s32 	%rd44, %r142, 4;
	add.s64 	%rd45, %rd4, %rd44;
	add.s64 	%rd46, %rd5, %rd44;
	mov.b32 	%r76, 2147483647;
	st.global.u32 	[%rd45+-16], %r76;
	st.global.u32 	[%rd46+-16], %r76;
	st.global.u32 	[%rd45+-12], %r76;
	st.global.u32 	[%rd46+-12], %r76;
	st.global.u32 	[%rd45+-8], %r76;
	st.global.u32 	[%rd46+-8], %r76;
	st.global.u32 	[%rd45+-4], %r76;
	st.global.u32 	[%rd46+-4], %r76;
	st.global.u32 	[%rd45], %r76;
	st.global.u32 	[%rd46], %r76;
	st.global.u32 	[%rd45+4], %r76;
	st.global.u32 	[%rd46+4], %r76;
	st.global.u32 	[%rd45+8], %r76;
	st.global.u32 	[%rd46+8], %r76;
	st.global.u32 	[%rd45+12], %r76;
	st.global.u32 	[%rd46+12], %r76;
	add.s32 	%r143, %r143, 8;
	add.s32 	%r142, %r142, 8;
	setp.ne.s32 	%p9, %r143, 0;
	@%p9 bra 	$L__BB0_5;
$L__BB0_6:
	setp.eq.s32 	%p10, %r9, 0;
	@%p10 bra 	$L__BB0_14;
	ld.param.u64 	%rd98, [voss_batch_f32_param_8];
	cvta.to.global.u64 	%rd6, %rd98;
	and.b32  	%r17, %r8, 3;
	setp.lt.u32 	%p11, %r9, 4;
	@%p11 bra 	$L__BB0_9;
	add.s32 	%r77, %r145, %r7;
	mul.wide.s32 	%rd47, %r77, 4;
	add.s64 	%rd48, %rd1, %rd47;
	mov.b32 	%r78, 2147483647;
	st.global.u32 	[%rd48], %r78;
	add.s64 	%rd49, %rd6, %rd47;
	st.global.u32 	[%rd49], %r78;
	st.global.u32 	[%rd48+4], %r78;
	st.global.u32 	[%rd49+4], %r78;
	st.global.u32 	[%rd48+8], %r78;
	st.global.u32 	[%rd49+8], %r78;
	st.global.u32 	[%rd48+12], %r78;
	st.global.u32 	[%rd49+12], %r78;
	add.s32 	%r145, %r145, 4;
$L__BB0_9:
	setp.eq.s32 	%p12, %r17, 0;
	@%p12 bra 	$L__BB0_14;
	setp.eq.s32 	%p13, %r17, 1;
	@%p13 bra 	$L__BB0_12;
	add.s32 	%r79, %r145, %r7;
	mul.wide.s32 	%rd50, %r79, 4;
	add.s64 	%rd51, %rd1, %rd50;
	mov.b32 	%r80, 2147483647;
	st.global.u32 	[%rd51], %r80;
	add.s64 	%rd52, %rd6, %rd50;
	st.global.u32 	[%rd52], %r80;
	st.global.u32 	[%rd51+4], %r80;
	st.global.u32 	[%rd52+4], %r80;
	add.s32 	%r145, %r145, 2;
$L__BB0_12:
	and.b32  	%r81, %r8, 1;
	setp.eq.b32 	%p14, %r81, 1;
	not.pred 	%p15, %p14;
	@%p15 bra 	$L__BB0_14;
	add.s32 	%r82, %r145, %r7;
	mul.wide.s32 	%rd53, %r82, 4;
	add.s64 	%rd54, %rd1, %rd53;
	mov.b32 	%r83, 2147483647;
	st.global.u32 	[%rd54], %r83;
	add.s64 	%rd55, %rd6, %rd53;
	st.global.u32 	[%rd55], %r83;
$L__BB0_14:
	ld.param.u64 	%rd99, [voss_batch_f32_param_8];
	ld.param.u32 	%r135, [voss_batch_f32_param_1];
	cvta.to.global.u64 	%rd7, %rd99;
	setp.lt.s32 	%p16, %r155, 2;
	add.s32 	%r84, %r155, -2;
	setp.ge.s32 	%p17, %r84, %r135;
	or.pred  	%p18, %p16, %p17;
	@%p18 bra 	$L__BB0_16;
	cvt.s64.s32 	%rd56, %r7;
	cvt.u64.u32 	%rd57, %r155;
	add.s64 	%rd58, %rd57, %rd56;
	shl.b64 	%rd59, %rd58, 2;
	add.s64 	%rd60, %rd7, %rd59;
	mov.b32 	%r85, 0;
	st.global.u32 	[%rd60+-8], %r85;
$L__BB0_16:
	ld.param.u32 	%r136, [voss_batch_f32_param_1];
	setp.lt.s32 	%p19, %r155, 1;
	setp.lt.s32 	%p20, %r136, %r155;
	add.s32 	%r86, %r7, %r155;
	add.s32 	%r87, %r86, -1;
	mul.wide.s32 	%rd61, %r87, 4;
	add.s64 	%rd8, %rd7, %rd61;
	or.pred  	%p21, %p19, %p20;
	@%p21 bra 	$L__BB0_18;
	mov.b32 	%r88, 0;
	st.global.u32 	[%rd8], %r88;
$L__BB0_18:
	ld.param.u32 	%r137, [voss_batch_f32_param_1];
	setp.le.s32 	%p22, %r137, %r155;
	@%p22 bra 	$L__BB0_45;
	cvt.rn.f32.u32 	%f63, %r2;
	mov.f32 	%f64, 0f40C90FDB;
	div.rn.f32 	%f2, %f64, %f63;
	mul.f32 	%f65, %f2, 0f3F22F983;
	cvt.rni.s32.f32 	%r150, %f65;
	cvt.rn.f32.s32 	%f66, %r150;
	fma.rn.f32 	%f67, %f66, 0fBFC90FDA, %f2;
	fma.rn.f32 	%f68, %f66, 0fB3A22168, %f67;
	fma.rn.f32 	%f325, %f66, 0fA7C234C5, %f68;
	abs.f32 	%f4, %f2;
	setp.ltu.f32 	%p23, %f4, 0f47CE4780;
	@%p23 bra 	$L__BB0_27;
	setp.neu.f32 	%p24, %f4, 0f7F800000;
	@%p24 bra 	$L__BB0_22;
	mov.f32 	%f71, 0f00000000;
	mul.rn.f32 	%f325, %f2, %f71;
	mov.b32 	%r150, 0;
	bra.uni 	$L__BB0_27;
$L__BB0_22:
	mov.b32 	%r23, %f2;
	shl.b32 	%r90, %r23, 8;
	or.b32  	%r24, %r90, -2147483648;
	mov.b64 	%rd103, 0;
	mov.b32 	%r147, 0;
	mov.u64 	%rd101, __cudart_i2opi_f;
	mov.u64 	%rd102, %rd3;
$L__BB0_23:
	.pragma "nounroll";
	ld.global.nc.u32 	%r91, [%rd101];
	mad.wide.u32 	%rd64, %r91, %r24, %rd103;
	shr.u64 	%rd103, %rd64, 32;
	st.local.u32 	[%rd102], %rd64;
	add.s32 	%r147, %r147, 1;
	add.s64 	%rd102, %rd102, 4;
	add.s64 	%rd101, %rd101, 4;
	setp.ne.s32 	%p25, %r147, 6;
	@%p25 bra 	$L__BB0_23;
	shr.u32 	%r92, %r23, 23;
	st.local.u32 	[%rd3+24], %rd103;
	and.b32  	%r27, %r92, 31;
	and.b32  	%r93, %r92, 224;
	add.s32 	%r94, %r93, -128;
	shr.u32 	%r95, %r94, 5;
	mul.wide.u32 	%rd65, %r95, 4;
	sub.s64 	%rd15, %rd3, %rd65;
	ld.local.u32 	%r148, [%rd15+24];
	ld.local.u32 	%r149, [%rd15+20];
	setp.eq.s32 	%p26, %r27, 0;
	@%p26 bra 	$L__BB0_26;
	shf.l.wrap.b32 	%r148, %r149, %r148, %r27;
	ld.local.u32 	%r96, [%rd15+16];
	shf.l.wrap.b32 	%r149, %r96, %r149, %r27;
$L__BB0_26:
	shr.u32 	%r97, %r148, 30;
	shf.l.wrap.b32 	%r98, %r149, %r148, 2;
	shl.b32 	%r99, %r149, 2;
	shr.u32 	%r100, %r98, 31;
	add.s32 	%r150, %r100, %r97;
	shr.s32 	%r101, %r98, 31;
	xor.b32  	%r102, %r101, %r98;
	xor.b32  	%r103, %r101, %r99;
	cvt.u64.u32 	%rd66, %r102;
	shl.b64 	%rd67, %rd66, 32;
	cvt.u64.u32 	%rd68, %r103;
	or.b64  	%rd69, %rd67, %rd68;
	cvt.rn.f64.s64 	%fd2, %rd69;
	mul.f64 	%fd3, %fd2, 0d3BF921FB54442D19;
	cvt.rn.f32.f64 	%f69, %fd3;
	neg.f32 	%f70, %f69;
	setp.lt.s32 	%p27, %r98, 0;
	selp.f32 	%f325, %f70, %f69, %p27;
$L__BB0_27:
	add.s32 	%r105, %r150, 1;
	mul.rn.f32 	%f72, %f325, %f325;
	and.b32  	%r106, %r150, 1;
	setp.eq.b32 	%p28, %r106, 1;
	selp.f32 	%f73, %f325, 0f3F800000, %p28;
	fma.rn.f32 	%f74, %f72, %f73, 0f00000000;
	fma.rn.f32 	%f75, %f72, 0f37CBAC00, 0fBAB607ED;
	selp.f32 	%f76, 0fB94D4153, %f75, %p28;
	selp.f32 	%f77, 0f3C0885E4, 0f3D2AAABB, %p28;
	fma.rn.f32 	%f78, %f76, %f72, %f77;
	selp.f32 	%f79, 0fBE2AAAA8, 0fBEFFFFFF, %p28;
	fma.rn.f32 	%f80, %f78, %f72, %f79;
	fma.rn.f32 	%f81, %f80, %f74, %f73;
	and.b32  	%r107, %r105, 2;
	setp.eq.s32 	%p29, %r107, 0;
	mov.f32 	%f82, 0f00000000;
	sub.f32 	%f83, %f82, %f81;
	selp.f32 	%f8, %f81, %f83, %p29;
	mul.f32 	%f9, %f2, %f1;
	mul.f32 	%f84, %f9, 0f3F22F983;
	cvt.rni.s32.f32 	%r154, %f84;
	cvt.rn.f32.s32 	%f85, %r154;
	fma.rn.f32 	%f86, %f85, 0fBFC90FDA, %f9;
	fma.rn.f32 	%f87, %f85, 0fB3A22168, %f86;
	fma.rn.f32 	%f326, %f85, 0fA7C234C5, %f87;
	abs.f32 	%f11, %f9;
	setp.ltu.f32 	%p30, %f11, 0f47CE4780;
	@%p30 bra 	$L__BB0_35;
	setp.neu.f32 	%p31, %f11, 0f7F800000;
	@%p31 bra 	$L__BB0_30;
	mov.f32 	%f90, 0f00000000;
	mul.rn.f32 	%f326, %f9, %f90;
	mov.b32 	%r154, 0;
	bra.uni 	$L__BB0_35;
$L__BB0_30:
	mov.b32 	%r37, %f9;
	shl.b32 	%r109, %r37, 8;
	or.b32  	%r38, %r109, -2147483648;
	mov.b64 	%rd106, 0;
	mov.b32 	%r151, 0;
	mov.u64 	%rd104, __cudart_i2opi_f;
	mov.u64 	%rd105, %rd3;
$L__BB0_31:
	.pragma "nounroll";
	ld.global.nc.u32 	%r110, [%rd104];
	mad.wide.u32 	%rd72, %r110, %r38, %rd106;
	shr.u64 	%rd106, %rd72, 32;
	st.local.u32 	[%rd105], %rd72;
	add.s32 	%r151, %r151, 1;
	add.s64 	%rd105, %rd105, 4;
	add.s64 	%rd104, %rd104, 4;
	setp.ne.s32 	%p32, %r151, 6;
	@%p32 bra 	$L__BB0_31;
	shr.u32 	%r111, %r37, 23;
	st.local.u32 	[%rd3+24], %rd106;
	and.b32  	%r41, %r111, 31;
	and.b32  	%r112, %r111, 224;
	add.s32 	%r113, %r112, -128;
	shr.u32 	%r114, %r113, 5;
	mul.wide.u32 	%rd73, %r114, 4;
	sub.s64 	%rd22, %rd3, %rd73;
	ld.local.u32 	%r152, [%rd22+24];
	ld.local.u32 	%r153, [%rd22+20];
	setp.eq.s32 	%p33, %r41, 0;
	@%p33 bra 	$L__BB0_34;
	shf.l.wrap.b32 	%r152, %r153, %r152, %r41;
	ld.local.u32 	%r115, [%rd22+16];
	shf.l.wrap.b32 	%r153, %r115, %r153, %r41;
$L__BB0_34:
	shr.u32 	%r116, %r152, 30;
	shf.l.wrap.b32 	%r117, %r153, %r152, 2;
	shl.b32 	%r118, %r153, 2;
	shr.u32 	%r119, %r117, 31;
	add.s32 	%r120, %r119, %r116;
	neg.s32 	%r121, %r120;
	setp.lt.s32 	%p34, %r37, 0;
	selp.b32 	%r154, %r121, %r120, %p34;
	xor.b32  	%r122, %r117, %r37;
	shr.s32 	%r123, %r117, 31;
	xor.b32  	%r124, %r123, %r117;
	xor.b32  	%r125, %r123, %r118;
	cvt.u64.u32 	%rd74, %r124;
	shl.b64 	%rd75, %rd74, 32;
	cvt.u64.u32 	%rd76, %r125;
	or.b64  	%rd77, %rd75, %rd76;
	cvt.rn.f64.s64 	%fd4, %rd77;
	mul.f64 	%fd5, %fd4, 0d3BF921FB54442D19;
	cvt.rn.f32.f64 	%f88, %fd5;
	neg.f32 	%f89, %f88;
	setp.lt.s32 	%p35, %r122, 0;
	selp.f32 	%f326, %f89, %f88, %p35;
$L__BB0_35:
	ld.param.u64 	%rd95, [voss_batch_f32_param_0];
	add.s32 	%r127, %r154, 1;
	mul.rn.f32 	%f91, %f326, %f326;
	and.b32  	%r128, %r154, 1;
	setp.eq.b32 	%p36, %r128, 1;
	selp.f32 	%f92, %f326, 0f3F800000, %p36;
	fma.rn.f32 	%f93, %f91, %f92, 0f00000000;
	fma.rn.f32 	%f94, %f91, 0f37CBAC00, 0fBAB607ED;
	selp.f32 	%f95, 0fB94D4153, %f94, %p36;
	selp.f32 	%f96, 0f3C0885E4, 0f3D2AAABB, %p36;
	fma.rn.f32 	%f97, %f95, %f91, %f96;
	selp.f32 	%f98, 0fBE2AAAA8, 0fBEFFFFFF, %p36;
	fma.rn.f32 	%f99, %f97, %f91, %f98;
	fma.rn.f32 	%f100, %f99, %f93, %f92;
	and.b32  	%r129, %r127, 2;
	setp.eq.s32 	%p37, %r129, 0;
	mov.f32 	%f101, 0f00000000;
	sub.f32 	%f102, %f101, %f100;
	selp.f32 	%f103, %f100, %f102, %p37;
	rcp.rn.f32 	%f104, %f103;
	fma.rn.f32 	%f105, %f104, %f104, 0fBF800000;
	max.f32 	%f106, %f105, 0f00000000;
	sqrt.rn.f32 	%f107, %f106;
	sub.f32 	%f15, %f104, %f107;
	mov.f32 	%f108, 0f3F800000;
	sub.f32 	%f109, %f108, %f15;
	mul.f32 	%f16, %f109, 0f3F000000;
	add.f32 	%f110, %f15, 0f3F800000;
	mul.f32 	%f17, %f8, %f110;
	neg.f32 	%f18, %f15;
	cvt.rn.f32.u32 	%f19, %r4;
	add.f32 	%f111, %f19, 0f40400000;
	mul.f32 	%f20, %f111, 0f3F000000;
	cvta.to.global.u64 	%rd23, %rd95;
	mul.wide.s32 	%rd78, %r155, 8;
	add.s64 	%rd24, %rd23, %rd78;
	ld.global.nc.f64 	%fd6, [%rd24+-16];
	cvt.rn.f32.f64 	%f328, %fd6;
	ld.global.nc.f64 	%fd7, [%rd24+-8];
	cvt.rn.f32.f64 	%f337, %fd7;
	setp.ne.s32 	%p38, %r73, 0;
	@%p38 bra 	$L__BB0_41;
	ld.param.u32 	%r139, [voss_batch_f32_param_1];
	sub.s32 	%r130, %r139, %r155;
	not.b32 	%r50, %r70;
	and.b32  	%r131, %r130, 1;
	setp.eq.b32 	%p43, %r131, 1;
	not.pred 	%p44, %p43;
	mov.f32 	%f333, 0f00000000;
	mov.f32 	%f331, %f337;
	mov.f32 	%f334, %f333;
	@%p44 bra 	$L__BB0_38;
	ld.global.nc.f64 	%fd9, [%rd24];
	cvt.rn.f32.f64 	%f331, %fd9;
	sub.f32 	%f205, %f331, %f328;
	mul.f32 	%f206, %f16, %f205;
	mul.f32 	%f207, %f15, 0f80000000;
	neg.f32 	%f208, %f207;
	fma.rn.f32 	%f209, %f18, 0f00000000, %f208;
	add.f32 	%f210, %f209, %f207;
	add.f32 	%f211, %f207, %f210;
	sub.f32 	%f212, %f211, %f207;
	sub.f32 	%f213, %f210, %f212;
	add.f32 	%f214, %f211, %f206;
	sub.f32 	%f215, %f214, %f211;
	sub.f32 	%f216, %f214, %f215;
	sub.f32 	%f217, %f211, %f216;
	sub.f32 	%f218, %f206, %f215;
	add.f32 	%f219, %f218, %f217;
	add.f32 	%f220, %f213, %f219;
	add.f32 	%f221, %f220, 0f00000000;
	add.f32 	%f222, %f214, %f221;
	sub.f32 	%f223, %f214, %f222;
	add.f32 	%f224, %f221, %f223;
	mul.f32 	%f225, %f17, 0f00000000;
	neg.f32 	%f226, %f225;
	fma.rn.f32 	%f227, %f17, 0f00000000, %f226;
	add.f32 	%f228, %f227, %f225;
	add.f32 	%f229, %f225, %f228;
	sub.f32 	%f230, %f229, %f225;
	sub.f32 	%f231, %f228, %f230;
	add.f32 	%f232, %f229, %f222;
	sub.f32 	%f233, %f232, %f229;
	sub.f32 	%f234, %f232, %f233;
	sub.f32 	%f235, %f229, %f234;
	sub.f32 	%f236, %f222, %f233;
	add.f32 	%f237, %f236, %f235;
	add.f32 	%f238, %f231, %f237;
	add.f32 	%f239, %f224, %f238;
	add.f32 	%f334, %f232, %f239;
	sub.f32 	%f240, %f232, %f334;
	add.f32 	%f333, %f239, %f240;
	add.f32 	%f241, %f334, %f333;
	add.s32 	%r132, %r155, %r7;
	st.global.f32 	[%rd8+4], %f241;
	mul.f32 	%f242, %f20, %f241;
	mul.wide.s32 	%rd88, %r132, 4;
	add.s64 	%rd89, %rd1, %rd88;
	st.global.f32 	[%rd89], %f242;
	add.s32 	%r155, %r155, 1;
	mov.f32 	%f328, %f337;
$L__BB0_38:
	ld.param.u32 	%r140, [voss_batch_f32_param_1];
	add.s32 	%r133, %r140, %r50;
	setp.eq.s32 	%p45, %r133, %r5;
	@%p45 bra 	$L__BB0_45;
	add.s64 	%rd25, %rd1, 4;
	add.s32 	%r156, %r155, %r7;
	add.s64 	%rd26, %rd7, 4;
	add.s64 	%rd27, %rd23, 8;
	mov.f32 	%f335, 0f00000000;
	mov.f32 	%f336, %f335;
$L__BB0_40:
	ld.param.u32 	%r141, [voss_batch_f32_param_1];
	mul.wide.s32 	%rd90, %r156, 4;
	add.s64 	%rd91, %rd25, %rd90;
	add.s64 	%rd92, %rd26, %rd90;
	mul.wide.s32 	%rd93, %r155, 8;
	add.s64 	%rd94, %rd27, %rd93;
	ld.global.nc.f64 	%fd10, [%rd94+-8];
	cvt.rn.f32.f64 	%f36, %fd10;
	sub.f32 	%f244, %f36, %f328;
	mov.f32 	%f245, 0f3F800000;
	sub.f32 	%f246, %f245, %f15;
	mul.f32 	%f247, %f246, 0f3F000000;
	mul.f32 	%f248, %f247, %f244;
	mul.f32 	%f249, %f336, %f18;
	neg.f32 	%f250, %f249;
	fma.rn.f32 	%f251, %f336, %f18, %f250;
	mul.f32 	%f252, %f15, %f335;
	sub.f32 	%f253, %f251, %f252;
	add.f32 	%f254, %f249, %f253;
	sub.f32 	%f255, %f254, %f249;
	sub.f32 	%f256, %f253, %f255;
	add.f32 	%f257, %f254, %f248;
	sub.f32 	%f258, %f257, %f254;
	sub.f32 	%f259, %f257, %f258;
	sub.f32 	%f260, %f254, %f259;
	sub.f32 	%f261, %f248, %f258;
	add.f32 	%f262, %f261, %f260;
	add.f32 	%f263, %f256, %f262;
	add.f32 	%f264, %f263, 0f00000000;
	add.f32 	%f265, %f257, %f264;
	sub.f32 	%f266, %f257, %f265;
	add.f32 	%f267, %f264, %f266;
	mul.f32 	%f268, %f17, %f334;
	neg.f32 	%f269, %f268;
	fma.rn.f32 	%f270, %f334, %f17, %f269;
	fma.rn.f32 	%f271, %f17, %f333, %f270;
	add.f32 	%f272, %f268, %f271;
	sub.f32 	%f273, %f272, %f268;
	sub.f32 	%f274, %f271, %f273;
	add.f32 	%f275, %f272, %f265;
	sub.f32 	%f276, %f275, %f272;
	sub.f32 	%f277, %f275, %f276;
	sub.f32 	%f278, %f272, %f277;
	sub.f32 	%f279, %f265, %f276;
	add.f32 	%f280, %f279, %f278;
	add.f32 	%f281, %f274, %f280;
	add.f32 	%f282, %f267, %f281;
	add.f32 	%f336, %f275, %f282;
	sub.f32 	%f283, %f275, %f336;
	add.f32 	%f335, %f282, %f283;
	add.f32 	%f284, %f336, %f335;
	st.global.f32 	[%rd92+-4], %f284;
	mul.f32 	%f285, %f20, %f284;
	st.global.f32 	[%rd91+-4], %f285;
	ld.global.nc.f64 	%fd11, [%rd94];
	cvt.rn.f32.f64 	%f39, %fd11;
	sub.f32 	%f286, %f39, %f331;
	mul.f32 	%f287, %f247, %f286;
	mul.f32 	%f288, %f334, %f18;
	neg.f32 	%f289, %f288;
	fma.rn.f32 	%f290, %f334, %f18, %f289;
	mul.f32 	%f291, %f15, %f333;
	sub.f32 	%f292, %f290, %f291;
	add.f32 	%f293, %f288, %f292;
	sub.f32 	%f294, %f293, %f288;
	sub.f32 	%f295, %f292, %f294;
	add.f32 	%f296, %f293, %f287;
	sub.f32 	%f297, %f296, %f293;
	sub.f32 	%f298, %f296, %f297;
	sub.f32 	%f299, %f293, %f298;
	sub.f32 	%f300, %f287, %f297;
	add.f32 	%f301, %f300, %f299;
	add.f32 	%f302, %f295, %f301;
	add.f32 	%f303, %f302, 0f00000000;
	add.f32 	%f304, %f296, %f303;
	sub.f32 	%f305, %f296, %f304;
	add.f32 	%f306, %f303, %f305;
	mul.f32 	%f307, %f17, %f336;
	neg.f32 	%f308, %f307;
	fma.rn.f32 	%f309, %f336, %f17, %f308;
	fma.rn.f32 	%f310, %f17, %f335, %f309;
	add.f32 	%f311, %f307, %f310;
	sub.f32 	%f312, %f311, %f307;
	sub.f32 	%f313, %f310, %f312;
	add.f32 	%f314, %f311, %f304;
	sub.f32 	%f315, %f314, %f311;
	sub.f32 	%f316, %f314, %f315;
	sub.f32 	%f317, %f311, %f316;
	sub.f32 	%f318, %f304, %f315;
	add.f32 	%f319, %f318, %f317;
	add.f32 	%f320, %f313, %f319;
	add.f32 	%f321, %f306, %f320;
	add.f32 	%f334, %f314, %f321;
	sub.f32 	%f322, %f314, %f334;
	add.f32 	%f333, %f321, %f322;
	add.f32 	%f323, %f334, %f333;
	st.global.f32 	[%rd92], %f323;
	mul.f32 	%f324, %f20, %f323;
	st.global.f32 	[%rd91], %f324;
	add.s32 	%r155, %r155, 2;
	add.s32 	%r156, %r156, 2;
	setp.lt.s32 	%p46, %r155, %r141;
	mov.f32 	%f331, %f39;
	mov.f32 	%f328, %f36;
	@%p46 bra 	$L__BB0_40;
	bra.uni 	$L__BB0_45;
$L__BB0_41:
	rcp.rn.f32 	%f42, %f19;
	add.s32 	%r158, %r155, %r7;
	sub.s32 	%r160, %r158, %r4;
	sub.s32 	%r159, %r155, %r4;
	mov.f32 	%f339, 0f00000000;
	mov.u32 	%r161, %r155;
	mov.f32 	%f340, %f339;
	mov.f32 	%f341, %f339;
	mov.f32 	%f342, %f339;
	mov.f32 	%f343, %f339;
	mov.f32 	%f344, %f339;
	mov.f32 	%f345, %f339;
	mov.f32 	%f346, %f339;
$L__BB0_42:
	mov.f32 	%f46, %f340;
	mov.f32 	%f45, %f339;
	mov.f32 	%f43, %f337;
	ld.param.u64 	%rd100, [voss_batch_f32_param_8];
	ld.param.u64 	%rd97, [voss_batch_f32_param_7];
	ld.param.u64 	%rd96, [voss_batch_f32_param_0];
	mul.wide.s32 	%rd79, %r158, 4;
	cvta.to.global.u64 	%rd28, %rd97;
	add.s64 	%rd80, %rd28, %rd79;
	cvta.to.global.u64 	%rd81, %rd100;
	add.s64 	%rd82, %rd81, %rd79;
	mul.wide.s32 	%rd83, %r161, 8;
	cvta.to.global.u64 	%rd84, %rd96;
	add.s64 	%rd85, %rd84, %rd83;
	ld.global.nc.f64 	%fd8, [%rd85];
	cvt.rn.f32.f64 	%f337, %fd8;
	sub.f32 	%f114, %f337, %f328;
	mov.f32 	%f115, 0f3F800000;
	sub.f32 	%f116, %f115, %f15;
	mul.f32 	%f117, %f116, 0f3F000000;
	mul.f32 	%f118, %f117, %f114;
	mul.f32 	%f119, %f342, %f18;
	neg.f32 	%f120, %f119;
	fma.rn.f32 	%f121, %f342, %f18, %f120;
	mul.f32 	%f122, %f15, %f341;
	sub.f32 	%f123, %f121, %f122;
	add.f32 	%f124, %f119, %f123;
	sub.f32 	%f125, %f124, %f119;
	sub.f32 	%f126, %f123, %f125;
	add.f32 	%f127, %f124, %f118;
	sub.f32 	%f128, %f127, %f124;
	sub.f32 	%f129, %f127, %f128;
	sub.f32 	%f130, %f124, %f129;
	sub.f32 	%f131, %f118, %f128;
	add.f32 	%f132, %f131, %f130;
	add.f32 	%f133, %f126, %f132;
	add.f32 	%f134, %f133, 0f00000000;
	add.f32 	%f135, %f127, %f134;
	sub.f32 	%f136, %f127, %f135;
	add.f32 	%f137, %f134, %f136;
	mul.f32 	%f138, %f17, %f46;
	neg.f32 	%f139, %f138;
	fma.rn.f32 	%f140, %f46, %f17, %f139;
	fma.rn.f32 	%f141, %f17, %f45, %f140;
	add.f32 	%f142, %f138, %f141;
	sub.f32 	%f143, %f142, %f138;
	sub.f32 	%f144, %f141, %f143;
	add.f32 	%f145, %f142, %f135;
	sub.f32 	%f146, %f145, %f142;
	sub.f32 	%f147, %f145, %f146;
	sub.f32 	%f148, %f142, %f147;
	sub.f32 	%f149, %f135, %f146;
	add.f32 	%f150, %f149, %f148;
	add.f32 	%f151, %f144, %f150;
	add.f32 	%f152, %f137, %f151;
	add.f32 	%f340, %f145, %f152;
	sub.f32 	%f153, %f145, %f340;
	add.f32 	%f339, %f152, %f153;
	add.f32 	%f154, %f340, %f339;
	st.global.f32 	[%rd82], %f154;
	add.f32 	%f155, %f344, %f343;
	mul.f32 	%f156, %f42, %f155;
	mul.f32 	%f157, %f20, %f154;
	sub.f32 	%f56, %f157, %f156;
	st.global.f32 	[%rd80], %f56;
	setp.lt.s32 	%p39, %r159, %r155;
	mov.f32 	%f347, 0f00000000;
	@%p39 bra 	$L__BB0_44;
	mul.wide.s32 	%rd86, %r160, 4;
	add.s64 	%rd87, %rd28, %rd86;
	ld.global.f32 	%f158, [%rd87];
	abs.f32 	%f159, %f158;
	setp.num.f32 	%p40, %f159, %f159;
	selp.f32 	%f347, %f158, 0f00000000, %p40;
$L__BB0_44:
	ld.param.u32 	%r138, [voss_batch_f32_param_1];
	abs.f32 	%f160, %f56;
	setp.num.f32 	%p41, %f160, %f160;
	selp.f32 	%f161, %f56, 0f00000000, %p41;
	neg.f32 	%f162, %f347;
	sub.f32 	%f163, %f345, %f347;
	sub.f32 	%f164, %f163, %f345;
	sub.f32 	%f165, %f164, %f163;
	add.f32 	%f166, %f345, %f165;
	sub.f32 	%f167, %f162, %f164;
	add.f32 	%f168, %f167, %f166;
	add.f32 	%f169, %f346, %f168;
	add.f32 	%f170, %f163, %f169;
	sub.f32 	%f171, %f163, %f170;
	add.f32 	%f172, %f169, %f171;
	add.f32 	%f173, %f161, %f170;
	sub.f32 	%f174, %f173, %f170;
	sub.f32 	%f175, %f174, %f173;
	add.f32 	%f176, %f170, %f175;
	sub.f32 	%f177, %f161, %f174;
	add.f32 	%f178, %f177, %f176;
	add.f32 	%f179, %f172, %f178;
	add.f32 	%f180, %f179, 0f00000000;
	add.f32 	%f59, %f173, %f180;
	sub.f32 	%f181, %f173, %f59;
	add.f32 	%f60, %f180, %f181;
	neg.f32 	%f182, %f345;
	sub.f32 	%f183, %f343, %f345;
	sub.f32 	%f184, %f183, %f343;
	sub.f32 	%f185, %f184, %f183;
	add.f32 	%f186, %f343, %f185;
	sub.f32 	%f187, %f182, %f184;
	add.f32 	%f188, %f187, %f186;
	add.f32 	%f189, %f344, %f188;
	sub.f32 	%f190, %f189, %f346;
	add.f32 	%f191, %f183, %f190;
	sub.f32 	%f192, %f183, %f191;
	add.f32 	%f193, %f190, %f192;
	mul.f32 	%f194, %f161, %f19;
	add.f32 	%f195, %f191, %f194;
	sub.f32 	%f196, %f195, %f191;
	sub.f32 	%f197, %f196, %f195;
	add.f32 	%f198, %f191, %f197;
	sub.f32 	%f199, %f194, %f196;
	add.f32 	%f200, %f199, %f198;
	add.f32 	%f201, %f193, %f200;
	add.f32 	%f202, %f201, 0f00000000;
	add.f32 	%f343, %f195, %f202;
	sub.f32 	%f203, %f195, %f343;
	add.f32 	%f344, %f202, %f203;
	add.s32 	%r161, %r161, 1;
	add.s32 	%r160, %r160, 1;
	add.s32 	%r159, %r159, 1;
	add.s32 	%r158, %r158, 1;
	setp.lt.s32 	%p42, %r161, %r138;
	mov.f32 	%f328, %f43;
	mov.f32 	%f341, %f45;
	mov.f32 	%f342, %f46;
	mov.f32 	%f345, %f59;
	mov.f32 	%f346, %f60;
	@%p42 bra 	$L__BB0_42;
$L__BB0_45:
	ret;

}
	// .globl	voss_many_series_one_param_time_major_f32
.visible .entry voss_many_series_one_param_time_major_f32(
	.param .u64 .ptr .align 1 voss_many_series_one_param_time_major_f32_param_0,
	.param .u64 .ptr .align 1 voss_many_series_one_param_time_major_f32_param_1,
	.param .u32 voss_many_series_one_param_time_major_f32_param_2,
	.param .u32 voss_many_series_one_param_time_major_f32_param_3,
	.param .u32 voss_many_series_one_param_time_major_f32_param_4,
	.param .u32 voss_many_series_one_param_time_major_f32_param_5,
	.param .f64 voss_many_series_one_param_time_major_f32_param_6,
	.param .u64 .ptr .align 1 voss_many_series_one_param_time_major_f32_param_7,
	.param .u64 .ptr .align 1 voss_many_series_one_param_time_major_f32_param_8
)
{
	.local .align 4 .b8 	__local_depot1[28];
	.reg .b64 	%SP;
	.reg .b64 	%SPL;
	.reg .pred 	%p<55>;
	.reg .b32 	%r<199>;
	.reg .b32 	%f<360>;
	.reg .b64 	%rd<162>;
	.reg .b64 	%fd<13>;

	mov.u64 	%SPL, __local_depot1;
	ld.param.u64 	%rd21, [voss_many_series_one_param_time_major_f32_param_1];
	ld.param.u32 	%r83, [voss_many_series_one_param_time_major_f32_param_2];
	ld.param.u32 	%r84, [voss_many_series_one_param_time_major_f32_param_3];
	ld.param.u64 	%rd22, [voss_many_series_one_param_time_major_f32_param_7];
	ld.param.u64 	%rd23, [voss_many_series_one_param_time_major_f32_param_8];
	cvta.to.global.u64 	%rd1, %rd22;
	cvta.to.global.u64 	%rd2, %rd23;
	add.u64 	%rd3, %SPL, 0;
	mov.u32 	%r87, %ctaid.y;
	mov.u32 	%r88, %ntid.y;
	mov.u32 	%r89, %tid.y;
	mad.lo.s32 	%r1, %r87, %r88, %r89;
	setp.ge.s32 	%p1, %r1, %r83;
	mov.u32 	%r90, %tid.x;
	setp.ne.s32 	%p2, %r90, 0;
	or.pred  	%p3, %p2, %p1;
	@%p3 bra 	$L__BB1_57;
	cvta.to.global.u64 	%rd25, %rd21;
	mul.wide.u32 	%rd26, %r1, 4;
	add.s64 	%rd27, %rd25, %rd26;
	ld.global.nc.u32 	%r2, [%rd27];
	setp.gt.s32 	%p4, %r2, -1;
	setp.lt.s32 	%p5, %r2, %r84;
	and.pred  	%p6, %p4, %p5;
	@%p6 bra 	$L__BB1_14;
	setp.lt.s32 	%p46, %r84, 1;
	@%p46 bra 	$L__BB1_57;
	and.b32  	%r3, %r84, 7;
	setp.lt.u32 	%p47, %r84, 8;
	mov.b32 	%r197, 0;
	@%p47 bra 	$L__BB1_6;
	and.b32  	%r197, %r84, 2147483640;
	neg.s32 	%r175, %r197;
	shl.b32 	%r6, %r83, 3;
	mul.wide.s32 	%rd116, %r83, 4;
	mov.u32 	%r174, %r1;
$L__BB1_5:
	.pragma "nounroll";
	mul.wide.s32 	%rd113, %r174, 4;
	add.s64 	%rd114, %rd1, %rd113;
	mov.b32 	%r161, 2147483647;
	st.global.u32 	[%rd114], %r161;
	add.s64 	%rd115, %rd2, %rd113;
	st.global.u32 	[%rd115], %r161;
	add.s64 	%rd117, %rd114, %rd116;
	st.global.u32 	[%rd117], %r161;
	add.s64 	%rd118, %rd115, %rd116;
	st.global.u32 	[%rd118], %r161;
	add.s64 	%rd119, %rd117, %rd116;
	st.global.u32 	[%rd119], %r161;
	add.s64 	%rd120, %rd118, %rd116;
	st.global.u32 	[%rd120], %r161;
	add.s64 	%rd121, %rd119, %rd116;
	st.global.u32 	[%rd121], %r161;
	add.s64 	%rd122, %rd120, %rd116;
	st.global.u32 	[%rd122], %r161;
	add.s64 	%rd123, %rd121, %rd116;
	st.global.u32 	[%rd123], %r161;
	add.s64 	%rd124, %rd122, %rd116;
	st.global.u32 	[%rd124], %r161;
	add.s64 	%rd125, %rd123, %rd116;
	st.global.u32 	[%rd125], %r161;
	add.s64 	%rd126, %rd124, %rd116;
	st.global.u32 	[%rd126], %r161;
	add.s64 	%rd127, %rd125, %rd116;
	st.global.u32 	[%rd127], %r161;
	add.s64 	%rd128, %rd126, %rd116;
	st.global.u32 	[%rd128], %r161;
	add.s64 	%rd129, %rd127, %rd116;
	st.global.u32 	[%rd129], %r161;
	add.s64 	%rd130, %rd128, %rd116;
	st.global.u32 	[%rd130], %r161;
	add.s32 	%r175, %r175, 8;
	add.s32 	%r174, %r174, %r6;
	setp.eq.s32 	%p48, %r175, 0;
	@%p48 bra 	$L__BB1_6;
	bra.uni 	$L__BB1_5;
$L__BB1_6:
	setp.eq.s32 	%p49, %r3, 0;
	@%p49 bra 	$L__BB1_57;
	and.b32  	%r78, %r84, 3;
	setp.lt.u32 	%p50, %r3, 4;
	@%p50 bra 	$L__BB1_9;
	mad.lo.s32 	%r162, %r197, %r83, %r1;
	mul.wide.s32 	%rd131, %r162, 4;
	add.s64 	%rd132, %rd1, %rd131;
	mov.b32 	%r163, 2147483647;
	st.global.u32 	[%rd132], %r163;
	add.s64 	%rd133, %rd2, %rd131;
	st.global.u32 	[%rd133], %r163;
	mul.wide.s32 	%rd134, %r83, 4;
	add.s64 	%rd135, %rd132, %rd134;
	st.global.u32 	[%rd135], %r163;
	add.s64 	%rd136, %rd133, %rd134;
	st.global.u32 	[%rd136], %r163;
	add.s64 	%rd137, %rd135, %rd134;
	st.global.u32 	[%rd137], %r163;
	add.s64 	%rd138, %rd136, %rd134;
	st.global.u32 	[%rd138], %r163;
	add.s64 	%rd139, %rd137, %rd134;
	st.global.u32 	[%rd139], %r163;
	add.s64 	%rd140, %rd138, %rd134;
	st.global.u32 	[%rd140], %r163;
	add.s32 	%r197, %r197, 4;
$L__BB1_9:
	setp.eq.s32 	%p51, %r78, 0;
	@%p51 bra 	$L__BB1_57;
	setp.eq.s32 	%p52, %r78, 1;
	@%p52 bra 	$L__BB1_12;
	mad.lo.s32 	%r164, %r197, %r83, %r1;
	mul.wide.s32 	%rd141, %r164, 4;
	add.s64 	%rd142, %rd1, %rd141;
	mov.b32 	%r165, 2147483647;
	st.global.u32 	[%rd142], %r165;
	add.s64 	%rd143, %rd2, %rd141;
	st.global.u32 	[%rd143], %r165;
	mul.wide.s32 	%rd144, %r83, 4;
	add.s64 	%rd145, %rd142, %rd144;
	st.global.u32 	[%rd145], %r165;
	add.s64 	%rd146, %rd143, %rd144;
	st.global.u32 	[%rd146], %r165;
	add.s32 	%r197, %r197, 2;
$L__BB1_12:
	and.b32  	%r166, %r84, 1;
	setp.eq.b32 	%p53, %r166, 1;
	not.pred 	%p54, %p53;
	@%p54 bra 	$L__BB1_57;
	mad.lo.s32 	%r167, %r197, %r83, %r1;
	mul.wide.s32 	%rd147, %r167, 4;
	add.s64 	%rd148, %rd1, %rd147;
	mov.b32 	%r168, 2147483647;
	st.global.u32 	[%rd148], %r168;
	add.s64 	%rd149, %rd2, %rd147;
	st.global.u32 	[%rd149], %r168;
	bra.uni 	$L__BB1_57;
$L__BB1_14:
	ld.param.u32 	%r171, [voss_many_series_one_param_time_major_f32_param_5];
	ld.param.u32 	%r169, [voss_many_series_one_param_time_major_f32_param_4];
	mul.lo.s32 	%r11, %r171, 3;
	max.s32 	%r91, %r169, %r11;
	max.s32 	%r12, %r91, 5;
	add.s32 	%r189, %r2, %r12;
	setp.lt.s32 	%p7, %r84, 1;
	@%p7 bra 	$L__BB1_26;
	min.s32 	%r93, %r189, %r84;
	max.s32 	%r14, %r93, 1;
	setp.lt.s32 	%p8, %r93, 8;
	mov.b32 	%r179, 0;
	@%p8 bra 	$L__BB1_18;
	and.b32  	%r179, %r14, 2147483640;
	neg.s32 	%r177, %r179;
	mul.wide.s32 	%rd31, %r83, 4;
	mov.u32 	%r176, %r1;
$L__BB1_17:
	.pragma "nounroll";
	mul.wide.s32 	%rd28, %r176, 4;
	add.s64 	%rd29, %rd1, %rd28;
	mov.b32 	%r95, 2147483647;
	st.global.u32 	[%rd29], %r95;
	add.s64 	%rd30, %rd2, %rd28;
	st.global.u32 	[%rd30], %r95;
	add.s64 	%rd32, %rd29, %rd31;
	st.global.u32 	[%rd32], %r95;
	add.s64 	%rd33, %rd30, %rd31;
	st.global.u32 	[%rd33], %r95;
	add.s64 	%rd34, %rd32, %rd31;
	st.global.u32 	[%rd34], %r95;
	add.s64 	%rd35, %rd33, %rd31;
	st.global.u32 	[%rd35], %r95;
	add.s64 	%rd36, %rd34, %rd31;
	st.global.u32 	[%rd36], %r95;
	add.s64 	%rd37, %rd35, %rd31;
	st.global.u32 	[%rd37], %r95;
	add.s64 	%rd38, %rd36, %rd31;
	st.global.u32 	[%rd38], %r95;
	add.s64 	%rd39, %rd37, %rd31;
	st.global.u32 	[%rd39], %r95;
	add.s64 	%rd40, %rd38, %rd31;
	st.global.u32 	[%rd40], %r95;
	add.s64 	%rd41, %rd39, %rd31;
	st.global.u32 	[%rd41], %r95;
	add.s64 	%rd42, %rd40, %rd31;
	st.global.u32 	[%rd42], %r95;
	add.s64 	%rd43, %rd41, %rd31;
	st.global.u32 	[%rd43], %r95;
	add.s64 	%rd44, %rd42, %rd31;
	st.global.u32 	[%rd44], %r95;
	add.s64 	%rd45, %rd43, %rd31;
	st.global.u32 	[%rd45], %r95;
	add.s32 	%r177, %r177, 8;
	shl.b32 	%r96, %r83, 3;
	add.s32 	%r176, %r176, %r96;
	setp.ne.s32 	%p9, %r177, 0;
	@%p9 bra 	$L__BB1_17;
$L__BB1_18:
	and.b32  	%r22, %r14, 7;
	setp.eq.s32 	%p10, %r22, 0;
	@%p10 bra 	$L__BB1_26;
	and.b32  	%r23, %r14, 3;
	setp.lt.u32 	%p11, %r22, 4;
	@%p11 bra 	$L__BB1_21;
	mad.lo.s32 	%r97, %r179, %r83, %r1;
	mul.wide.s32 	%rd46, %r97, 4;
	add.s64 	%rd47, %rd1, %rd46;
	mov.b32 	%r98, 2147483647;
	st.global.u32 	[%rd47], %r98;
	add.s64 	%rd48, %rd2, %rd46;
	st.global.u32 	[%rd48], %r98;
	mul.wide.s32 	%rd49, %r83, 4;
	add.s64 	%rd50, %rd47, %rd49;
	st.global.u32 	[%rd50], %r98;
	add.s64 	%rd51, %rd48, %rd49;
	st.global.u32 	[%rd51], %r98;
	add.s64 	%rd52, %rd50, %rd49;
	st.global.u32 	[%rd52], %r98;
	add.s64 	%rd53, %rd51, %rd49;
	st.global.u32 	[%rd53], %r98;
	add.s64 	%rd54, %rd52, %rd49;
	st.global.u32 	[%rd54], %r98;
	add.s64 	%rd55, %rd53, %rd49;
	st.global.u32 	[%rd55], %r98;
	add.s32 	%r179, %r179, 4;
$L__BB1_21:
	setp.eq.s32 	%p12, %r23, 0;
	@%p12 bra 	$L__BB1_26;
	setp.eq.s32 	%p13, %r23, 1;
	@%p13 bra 	$L__BB1_24;
	mad.lo.s32 	%r99, %r179, %r83, %r1;
	mul.wide.s32 	%rd56, %r99, 4;
	add.s64 	%rd57, %rd1, %rd56;
	mov.b32 	%r100, 2147483647;
	st.global.u32 	[%rd57], %r100;
	add.s64 	%rd58, %rd2, %rd56;
	st.global.u32 	[%rd58], %r100;
	mul.wide.s32 	%rd59, %r83, 4;
	add.s64 	%rd60, %rd57, %rd59;
	st.global.u32 	[%rd60], %r100;
	add.s64 	%rd61, %rd58, %rd59;
	st.global.u32 	[%rd61], %r100;
	add.s32 	%r179, %r179, 2;
$L__BB1_24:
	and.b32  	%r101, %r14, 1;
	setp.eq.b32 	%p14, %r101, 1;
	not.pred 	%p15, %p14;
	@%p15 bra 	$L__BB1_26;
	mad.lo.s32 	%r102, %r179, %r83, %r1;
	mul.wide.s32 	%rd62, %r102, 4;
	add.s64 	%rd63, %rd1, %rd62;
	mov.b32 	%r103, 2147483647;
	st.global.u32 	[%rd63], %r103;
	add.s64 	%rd64, %rd2, %rd62;
	st.global.u32 	[%rd64], %r103;
$L__BB1_26:
	setp.lt.s32 	%p16, %r189, 2;
	add.s32 	%r28, %r189, -2;
	setp.ge.s32 	%p17, %r28, %r84;
	or.pred  	%p18, %p16, %p17;
	@%p18 bra 	$L__BB1_28;
	mad.lo.s32 	%r104, %r28, %r83, %r1;
	mul.wide.u32 	%rd65, %r104, 4;
	add.s64 	%rd66, %rd2, %rd65;
	mov.b32 	%r105, 0;
	st.global.u32 	[%rd66], %r105;
$L__BB1_28:
	setp.lt.s32 	%p19, %r84, %r189;
	@%p19 bra 	$L__BB1_30;
	add.s32 	%r106, %r189, -1;
	mad.lo.s32 	%r107, %r106, %r83, %r1;
	mul.wide.u32 	%rd67, %r107, 4;
	add.s64 	%rd68, %rd2, %rd67;
	mov.b32 	%r108, 0;
	st.global.u32 	[%rd68], %r108;
$L__BB1_30:
	setp.le.s32 	%p20, %r84, %r189;
	@%p20 bra 	$L__BB1_57;
	ld.param.u32 	%r170, [voss_many_series_one_param_time_major_f32_param_4];
	cvt.rn.f32.s32 	%f60, %r170;
	mov.f32 	%f61, 0f40C90FDB;
	div.rn.f32 	%f1, %f61, %f60;
	mul.f32 	%f62, %f1, 0f3F22F983;
	cvt.rni.s32.f32 	%r184, %f62;
	cvt.rn.f32.s32 	%f63, %r184;
	fma.rn.f32 	%f64, %f63, 0fBFC90FDA, %f1;
	fma.rn.f32 	%f65, %f63, 0fB3A22168, %f64;
	fma.rn.f32 	%f337, %f63, 0fA7C234C5, %f65;
	abs.f32 	%f3, %f1;
	setp.ltu.f32 	%p21, %f3, 0f47CE4780;
	@%p21 bra 	$L__BB1_39;
	setp.neu.f32 	%p22, %f3, 0f7F800000;
	@%p22 bra 	$L__BB1_34;
	mov.f32 	%f68, 0f00000000;
	mul.rn.f32 	%f337, %f1, %f68;
	mov.b32 	%r184, 0;
	bra.uni 	$L__BB1_39;
$L__BB1_34:
	mov.b32 	%r30, %f1;
	shl.b32 	%r110, %r30, 8;
	or.b32  	%r31, %r110, -2147483648;
	mov.b64 	%rd158, 0;
	mov.b32 	%r181, 0;
	mov.u64 	%rd156, __cudart_i2opi_f;
	mov.u64 	%rd157, %rd3;
$L__BB1_35:
	.pragma "nounroll";
	ld.global.nc.u32 	%r111, [%rd156];
	mad.wide.u32 	%rd71, %r111, %r31, %rd158;
	shr.u64 	%rd158, %rd71, 32;
	st.local.u32 	[%rd157], %rd71;
	add.s32 	%r181, %r181, 1;
	add.s64 	%rd157, %rd157, 4;
	add.s64 	%rd156, %rd156, 4;
	setp.ne.s32 	%p23, %r181, 6;
	@%p23 bra 	$L__BB1_35;
	shr.u32 	%r112, %r30, 23;
	st.local.u32 	[%rd3+24], %rd158;
	and.b32  	%r34, %r112, 31;
	and.b32  	%r113, %r112, 224;
	add.s32 	%r114, %r113, -128;
	shr.u32 	%r115, %r114, 5;
	mul.wide.u32 	%rd72, %r115, 4;
	sub.s64 	%rd10, %rd3, %rd72;
	ld.local.u32 	%r182, [%rd10+24];
	ld.local.u32 	%r183, [%rd10+20];
	setp.eq.s32 	%p24, %r34, 0;
	@%p24 bra 	$L__BB1_38;
	shf.l.wrap.b32 	%r182, %r183, %r182, %r34;
	ld.local.u32 	%r116, [%rd10+16];
	shf.l.wrap.b32 	%r183, %r116, %r183, %r34;
$L__BB1_38:
	shr.u32 	%r117, %r182, 30;
	shf.l.wrap.b32 	%r118, %r183, %r182, 2;
	shl.b32 	%r119, %r183, 2;
	shr.u32 	%r120, %r118, 31;
	add.s32 	%r121, %r120, %r117;
	neg.s32 	%r122, %r121;
	setp.lt.s32 	%p25, %r30, 0;
	selp.b32 	%r184, %r122, %r121, %p25;
	xor.b32  	%r123, %r118, %r30;
	shr.s32 	%r124, %r118, 31;
	xor.b32  	%r125, %r124, %r118;
	xor.b32  	%r126, %r124, %r119;
	cvt.u64.u32 	%rd73, %r125;
	shl.b64 	%rd74, %rd73, 32;
	cvt.u64.u32 	%rd75, %r126;
	or.b64  	%rd76, %rd74, %rd75;
	cvt.rn.f64.s64 	%fd2, %rd76;
	mul.f64 	%fd3, %fd2, 0d3BF921FB54442D19;
	cvt.rn.f32.f64 	%f66, %fd3;
	neg.f32 	%f67, %f66;
	setp.lt.s32 	%p26, %r123, 0;
	selp.f32 	%f337, %f67, %f66, %p26;
$L__BB1_39:
	ld.param.f64 	%fd12, [voss_many_series_one_param_time_major_f32_param_6];
	add.s32 	%r128, %r184, 1;
	mul.rn.f32 	%f69, %f337, %f337;
	and.b32  	%r129, %r184, 1;
	setp.eq.b32 	%p27, %r129, 1;
	selp.f32 	%f70, %f337, 0f3F800000, %p27;
	fma.rn.f32 	%f71, %f69, %f70, 0f00000000;
	fma.rn.f32 	%f72, %f69, 0f37CBAC00, 0fBAB607ED;
	selp.f32 	%f73, 0fB94D4153, %f72, %p27;
	selp.f32 	%f74, 0f3C0885E4, 0f3D2AAABB, %p27;
	fma.rn.f32 	%f75, %f73, %f69, %f74;
	selp.f32 	%f76, 0fBE2AAAA8, 0fBEFFFFFF, %p27;
	fma.rn.f32 	%f77, %f75, %f69, %f76;
	fma.rn.f32 	%f78, %f77, %f71, %f70;
	and.b32  	%r130, %r128, 2;
	setp.eq.s32 	%p28, %r130, 0;
	mov.f32 	%f79, 0f00000000;
	sub.f32 	%f80, %f79, %f78;
	selp.f32 	%f7, %f78, %f80, %p28;
	cvt.rn.f32.f64 	%f81, %fd12;
	mul.f32 	%f8, %f1, %f81;
	mul.f32 	%f82, %f8, 0f3F22F983;
	cvt.rni.s32.f32 	%r188, %f82;
	cvt.rn.f32.s32 	%f83, %r188;
	fma.rn.f32 	%f84, %f83, 0fBFC90FDA, %f8;
	fma.rn.f32 	%f85, %f83, 0fB3A22168, %f84;
	fma.rn.f32 	%f338, %f83, 0fA7C234C5, %f85;
	abs.f32 	%f10, %f8;
	setp.ltu.f32 	%p29, %f10, 0f47CE4780;
	@%p29 bra 	$L__BB1_47;
	setp.neu.f32 	%p30, %f10, 0f7F800000;
	@%p30 bra 	$L__BB1_42;
	mov.f32 	%f88, 0f00000000;
	mul.rn.f32 	%f338, %f8, %f88;
	mov.b32 	%r188, 0;
	bra.uni 	$L__BB1_47;
$L__BB1_42:
	mov.b32 	%r44, %f8;
	shl.b32 	%r132, %r44, 8;
	or.b32  	%r45, %r132, -2147483648;
	mov.b64 	%rd161, 0;
	mov.b32 	%r185, 0;
	mov.u64 	%rd159, __cudart_i2opi_f;
	mov.u64 	%rd160, %rd3;
$L__BB1_43:
	.pragma "nounroll";
	ld.global.nc.u32 	%r133, [%rd159];
	mad.wide.u32 	%rd79, %r133, %r45, %rd161;
	shr.u64 	%rd161, %rd79, 32;
	st.local.u32 	[%rd160], %rd79;
	add.s32 	%r185, %r185, 1;
	add.s64 	%rd160, %rd160, 4;
	add.s64 	%rd159, %rd159, 4;
	setp.ne.s32 	%p31, %r185, 6;
	@%p31 bra 	$L__BB1_43;
	shr.u32 	%r134, %r44, 23;
	st.local.u32 	[%rd3+24], %rd161;
	and.b32  	%r48, %r134, 31;
	and.b32  	%r135, %r134, 224;
	add.s32 	%r136, %r135, -128;
	shr.u32 	%r137, %r136, 5;
	mul.wide.u32 	%rd80, %r137, 4;
	sub.s64 	%rd17, %rd3, %rd80;
	ld.local.u32 	%r186, [%rd17+24];
	ld.local.u32 	%r187, [%rd17+20];
	setp.eq.s32 	%p32, %r48, 0;
	@%p32 bra 	$L__BB1_46;
	shf.l.wrap.b32 	%r186, %r187, %r186, %r48;
	ld.local.u32 	%r138, [%rd17+16];
	shf.l.wrap.b32 	%r187, %r138, %r187, %r48;
$L__BB1_46:
	shr.u32 	%r139, %r186, 30;
	shf.l.wrap.b32 	%r140, %r187, %r186, 2;
	shl.b32 	%r141, %r187, 2;
	shr.u32 	%r142, %r140, 31;
	add.s32 	%r143, %r142, %r139;
	neg.s32 	%r144, %r143;
	setp.lt.s32 	%p33, %r44, 0;
	selp.b32 	%r188, %r144, %r143, %p33;
	xor.b32  	%r145, %r140, %r44;
	shr.s32 	%r146, %r140, 31;
	xor.b32  	%r147, %r146, %r140;
	xor.b32  	%r148, %r146, %r141;
	cvt.u64.u32 	%rd81, %r147;
	shl.b64 	%rd82, %rd81, 32;
	cvt.u64.u32 	%rd83, %r148;
	or.b64  	%rd84, %rd82, %rd83;
	cvt.rn.f64.s64 	%fd4, %rd84;
	mul.f64 	%fd5, %fd4, 0d3BF921FB54442D19;
	cvt.rn.f32.f64 	%f86, %fd5;
	neg.f32 	%f87, %f86;
	setp.lt.s32 	%p34, %r145, 0;
	selp.f32 	%f338, %f87, %f86, %p34;
$L__BB1_47:
	ld.param.u32 	%r172, [voss_many_series_one_param_time_major_f32_param_5];
	ld.param.u64 	%rd150, [voss_many_series_one_param_time_major_f32_param_0];
	add.s32 	%r150, %r188, 1;
	mul.rn.f32 	%f89, %f338, %f338;
	and.b32  	%r151, %r188, 1;
	setp.eq.b32 	%p35, %r151, 1;
	selp.f32 	%f90, %f338, 0f3F800000, %p35;
	fma.rn.f32 	%f91, %f89, %f90, 0f00000000;
	fma.rn.f32 	%f92, %f89, 0f37CBAC00, 0fBAB607ED;
	selp.f32 	%f93, 0fB94D4153, %f92, %p35;
	selp.f32 	%f94, 0f3C0885E4, 0f3D2AAABB, %p35;
	fma.rn.f32 	%f95, %f93, %f89, %f94;
	selp.f32 	%f96, 0fBE2AAAA8, 0fBEFFFFFF, %p35;
	fma.rn.f32 	%f97, %f95, %f89, %f96;
	fma.rn.f32 	%f98, %f97, %f91, %f90;
	and.b32  	%r152, %r150, 2;
	setp.eq.s32 	%p36, %r152, 0;
	mov.f32 	%f99, 0f00000000;
	sub.f32 	%f100, %f99, %f98;
	selp.f32 	%f101, %f98, %f100, %p36;
	rcp.rn.f32 	%f102, %f101;
	fma.rn.f32 	%f103, %f102, %f102, 0fBF800000;
	max.f32 	%f104, %f103, 0f00000000;
	sqrt.rn.f32 	%f105, %f104;
	sub.f32 	%f14, %f102, %f105;
	add.f32 	%f106, %f14, 0f3F800000;
	mul.f32 	%f15, %f7, %f106;
	neg.f32 	%f16, %f14;
	cvt.rn.f32.s32 	%f17, %r11;
	add.f32 	%f107, %f17, 0f40400000;
	mul.f32 	%f18, %f107, 0f3F000000;
	mad.lo.s32 	%r57, %r28, %r83, %r1;
	cvta.to.global.u64 	%rd85, %rd150;
	mul.wide.s32 	%rd86, %r57, 8;
	add.s64 	%rd87, %rd85, %rd86;
	ld.global.nc.f64 	%fd6, [%rd87];
	cvt.rn.f32.f64 	%f340, %fd6;
	mul.wide.s32 	%rd18, %r83, 8;
	add.s64 	%rd19, %rd87, %rd18;
	ld.global.nc.f64 	%fd7, [%rd19];
	cvt.rn.f32.f64 	%f349, %fd7;
	setp.ne.s32 	%p37, %r172, 0;
	@%p37 bra 	$L__BB1_53;
	sub.s32 	%r153, %r84, %r189;
	not.b32 	%r58, %r2;
	and.b32  	%r154, %r153, 1;
	setp.eq.b32 	%p42, %r154, 1;
	not.pred 	%p43, %p42;
	mov.f32 	%f345, 0f00000000;
	mov.f32 	%f343, %f349;
	mov.f32 	%f346, %f345;
	@%p43 bra 	$L__BB1_50;
	shl.b32 	%r155, %r83, 1;
	add.s32 	%r156, %r57, %r155;
	add.s64 	%rd98, %rd19, %rd18;
	ld.global.nc.f64 	%fd9, [%rd98];
	cvt.rn.f32.f64 	%f343, %fd9;
	sub.f32 	%f211, %f343, %f340;
	mov.f32 	%f212, 0f3F800000;
	sub.f32 	%f213, %f212, %f14;
	mul.f32 	%f214, %f213, 0f3F000000;
	mul.f32 	%f215, %f214, %f211;
	mul.f32 	%f216, %f14, 0f80000000;
	neg.f32 	%f217, %f216;
	fma.rn.f32 	%f218, %f16, 0f00000000, %f217;
	add.f32 	%f219, %f218, %f216;
	add.f32 	%f220, %f216, %f219;
	sub.f32 	%f221, %f220, %f216;
	sub.f32 	%f222, %f219, %f221;
	add.f32 	%f223, %f220, %f215;
	sub.f32 	%f224, %f223, %f220;
	sub.f32 	%f225, %f223, %f224;
	sub.f32 	%f226, %f220, %f225;
	sub.f32 	%f227, %f215, %f224;
	add.f32 	%f228, %f227, %f226;
	add.f32 	%f229, %f222, %f228;
	add.f32 	%f230, %f229, 0f00000000;
	add.f32 	%f231, %f223, %f230;
	sub.f32 	%f232, %f223, %f231;
	add.f32 	%f233, %f230, %f232;
	mul.f32 	%f234, %f15, 0f00000000;
	neg.f32 	%f235, %f234;
	fma.rn.f32 	%f236, %f15, 0f00000000, %f235;
	add.f32 	%f237, %f236, %f234;
	add.f32 	%f238, %f234, %f237;
	sub.f32 	%f239, %f238, %f234;
	sub.f32 	%f240, %f237, %f239;
	add.f32 	%f241, %f238, %f231;
	sub.f32 	%f242, %f241, %f238;
	sub.f32 	%f243, %f241, %f242;
	sub.f32 	%f244, %f238, %f243;
	sub.f32 	%f245, %f231, %f242;
	add.f32 	%f246, %f245, %f244;
	add.f32 	%f247, %f240, %f246;
	add.f32 	%f248, %f233, %f247;
	add.f32 	%f346, %f241, %f248;
	sub.f32 	%f249, %f241, %f346;
	add.f32 	%f345, %f248, %f249;
	add.f32 	%f250, %f346, %f345;
	mul.wide.s32 	%rd99, %r156, 4;
	add.s64 	%rd100, %rd2, %rd99;
	st.global.f32 	[%rd100], %f250;
	mul.f32 	%f251, %f18, %f250;
	add.s64 	%rd101, %rd1, %rd99;
	st.global.f32 	[%rd101], %f251;
	add.s32 	%r189, %r189, 1;
	mov.f32 	%f340, %f349;
$L__BB1_50:
	add.s32 	%r157, %r84, %r58;
	setp.eq.s32 	%p44, %r157, %r12;
	@%p44 bra 	$L__BB1_57;
	mad.lo.s32 	%r190, %r189, %r83, %r1;
	mov.f32 	%f347, 0f00000000;
	mul.wide.s32 	%rd110, %r83, 4;
	mov.f32 	%f348, %f347;
$L__BB1_52:
	ld.param.u64 	%rd155, [voss_many_series_one_param_time_major_f32_param_7];
	ld.param.u32 	%r173, [voss_many_series_one_param_time_major_f32_param_5];
	ld.param.u64 	%rd152, [voss_many_series_one_param_time_major_f32_param_0];
	cvta.to.global.u64 	%rd102, %rd152;
	mul.wide.s32 	%rd103, %r190, 8;
	add.s64 	%rd104, %rd102, %rd103;
	ld.global.nc.f64 	%fd10, [%rd104];
	cvt.rn.f32.f64 	%f34, %fd10;
	sub.f32 	%f253, %f34, %f340;
	mov.f32 	%f254, 0f3F800000;
	sub.f32 	%f255, %f254, %f14;
	mul.f32 	%f256, %f255, 0f3F000000;
	mul.f32 	%f257, %f256, %f253;
	mul.f32 	%f258, %f348, %f16;
	neg.f32 	%f259, %f258;
	fma.rn.f32 	%f260, %f348, %f16, %f259;
	mul.f32 	%f261, %f14, %f347;
	sub.f32 	%f262, %f260, %f261;
	add.f32 	%f263, %f258, %f262;
	sub.f32 	%f264, %f263, %f258;
	sub.f32 	%f265, %f262, %f264;
	add.f32 	%f266, %f263, %f257;
	sub.f32 	%f267, %f266, %f263;
	sub.f32 	%f268, %f266, %f267;
	sub.f32 	%f269, %f263, %f268;
	sub.f32 	%f270, %f257, %f267;
	add.f32 	%f271, %f270, %f269;
	add.f32 	%f272, %f265, %f271;
	add.f32 	%f273, %f272, 0f00000000;
	add.f32 	%f274, %f266, %f273;
	sub.f32 	%f275, %f266, %f274;
	add.f32 	%f276, %f273, %f275;
	mul.f32 	%f277, %f15, %f346;
	neg.f32 	%f278, %f277;
	fma.rn.f32 	%f279, %f346, %f15, %f278;
	fma.rn.f32 	%f280, %f15, %f345, %f279;
	add.f32 	%f281, %f277, %f280;
	sub.f32 	%f282, %f281, %f277;
	sub.f32 	%f283, %f280, %f282;
	add.f32 	%f284, %f281, %f274;
	sub.f32 	%f285, %f284, %f281;
	sub.f32 	%f286, %f284, %f285;
	sub.f32 	%f287, %f281, %f286;
	sub.f32 	%f288, %f274, %f285;
	add.f32 	%f289, %f288, %f287;
	add.f32 	%f290, %f283, %f289;
	add.f32 	%f291, %f276, %f290;
	add.f32 	%f348, %f284, %f291;
	sub.f32 	%f292, %f284, %f348;
	add.f32 	%f347, %f291, %f292;
	add.f32 	%f293, %f348, %f347;
	mul.wide.s32 	%rd105, %r190, 4;
	add.s64 	%rd106, %rd2, %rd105;
	st.global.f32 	[%rd106], %f293;
	mul.lo.s32 	%r158, %r173, 3;
	cvt.rn.f32.s32 	%f294, %r158;
	add.f32 	%f295, %f294, 0f40400000;
	mul.f32 	%f296, %f295, 0f3F000000;
	mul.f32 	%f297, %f296, %f293;
	cvta.to.global.u64 	%rd107, %rd155;
	add.s64 	%rd108, %rd107, %rd105;
	st.global.f32 	[%rd108], %f297;
	add.s64 	%rd109, %rd104, %rd18;
	ld.global.nc.f64 	%fd11, [%rd109];
	cvt.rn.f32.f64 	%f37, %fd11;
	sub.f32 	%f298, %f37, %f343;
	mul.f32 	%f299, %f256, %f298;
	mul.f32 	%f300, %f346, %f16;
	neg.f32 	%f301, %f300;
	fma.rn.f32 	%f302, %f346, %f16, %f301;
	mul.f32 	%f303, %f14, %f345;
	sub.f32 	%f304, %f302, %f303;
	add.f32 	%f305, %f300, %f304;
	sub.f32 	%f306, %f305, %f300;
	sub.f32 	%f307, %f304, %f306;
	add.f32 	%f308, %f305, %f299;
	sub.f32 	%f309, %f308, %f305;
	sub.f32 	%f310, %f308, %f309;
	sub.f32 	%f311, %f305, %f310;
	sub.f32 	%f312, %f299, %f309;
	add.f32 	%f313, %f312, %f311;
	add.f32 	%f314, %f307, %f313;
	add.f32 	%f315, %f314, 0f00000000;
	add.f32 	%f316, %f308, %f315;
	sub.f32 	%f317, %f308, %f316;
	add.f32 	%f318, %f315, %f317;
	mul.f32 	%f319, %f15, %f348;
	neg.f32 	%f320, %f319;
	fma.rn.f32 	%f321, %f348, %f15, %f320;
	fma.rn.f32 	%f322, %f15, %f347, %f321;
	add.f32 	%f323, %f319, %f322;
	sub.f32 	%f324, %f323, %f319;
	sub.f32 	%f325, %f322, %f324;
	add.f32 	%f326, %f323, %f316;
	sub.f32 	%f327, %f326, %f323;
	sub.f32 	%f328, %f326, %f327;
	sub.f32 	%f329, %f323, %f328;
	sub.f32 	%f330, %f316, %f327;
	add.f32 	%f331, %f330, %f329;
	add.f32 	%f332, %f325, %f331;
	add.f32 	%f333, %f318, %f332;
	add.f32 	%f346, %f326, %f333;
	sub.f32 	%f334, %f326, %f346;
	add.f32 	%f345, %f333, %f334;
	add.f32 	%f335, %f346, %f345;
	add.s64 	%rd111, %rd106, %rd110;
	st.global.f32 	[%rd111], %f335;
	mul.f32 	%f336, %f296, %f335;
	add.s64 	%rd112, %rd108, %rd110;
	st.global.f32 	[%rd112], %f336;
	add.s32 	%r189, %r189, 2;
	shl.b32 	%r159, %r83, 1;
	add.s32 	%r190, %r190, %r159;
	setp.lt.s32 	%p45, %r189, %r84;
	mov.f32 	%f343, %f37;
	mov.f32 	%f340, %f34;
	@%p45 bra 	$L__BB1_52;
	bra.uni 	$L__BB1_57;
$L__BB1_53:
	rcp.rn.f32 	%f40, %f17;
	sub.s32 	%r193, %r189, %r11;
	mad.lo.s32 	%r194, %r83, %r193, %r1;
	mad.lo.s32 	%r192, %r83, %r189, %r1;
	mov.f32 	%f351, 0f00000000;
	mov.u32 	%r195, %r189;
	mov.f32 	%f352, %f351;
	mov.f32 	%f353, %f351;
	mov.f32 	%f354, %f351;
	mov.f32 	%f355, %f351;
	mov.f32 	%f356, %f351;
	mov.f32 	%f357, %f351;
	mov.f32 	%f358, %f351;
$L__BB1_54:
	mov.f32 	%f44, %f352;
	mov.f32 	%f43, %f351;
	mov.f32 	%f41, %f349;
	ld.param.u64 	%rd153, [voss_many_series_one_param_time_major_f32_param_7];
	ld.param.u64 	%rd151, [voss_many_series_one_param_time_major_f32_param_0];
	cvta.to.global.u64 	%rd88, %rd151;
	mul.wide.s32 	%rd89, %r192, 8;
	add.s64 	%rd90, %rd88, %rd89;
	ld.global.nc.f64 	%fd8, [%rd90];
	cvt.rn.f32.f64 	%f349, %fd8;
	sub.f32 	%f110, %f349, %f340;
	mov.f32 	%f111, 0f3F800000;
	sub.f32 	%f112, %f111, %f14;
	mul.f32 	%f113, %f112, 0f3F000000;
	mul.f32 	%f114, %f113, %f110;
	mul.f32 	%f115, %f354, %f16;
	neg.f32 	%f116, %f115;
	fma.rn.f32 	%f117, %f354, %f16, %f116;
	mul.f32 	%f118, %f14, %f353;
	sub.f32 	%f119, %f117, %f118;
	add.f32 	%f120, %f115, %f119;
	sub.f32 	%f121, %f120, %f115;
	sub.f32 	%f122, %f119, %f121;
	add.f32 	%f123, %f120, %f114;
	sub.f32 	%f124, %f123, %f120;
	sub.f32 	%f125, %f123, %f124;
	sub.f32 	%f126, %f120, %f125;
	sub.f32 	%f127, %f114, %f124;
	add.f32 	%f128, %f127, %f126;
	add.f32 	%f129, %f122, %f128;
	add.f32 	%f130, %f129, 0f00000000;
	add.f32 	%f131, %f123, %f130;
	sub.f32 	%f132, %f123, %f131;
	add.f32 	%f133, %f130, %f132;
	mul.f32 	%f134, %f15, %f44;
	neg.f32 	%f135, %f134;
	fma.rn.f32 	%f136, %f44, %f15, %f135;
	fma.rn.f32 	%f137, %f15, %f43, %f136;
	add.f32 	%f138, %f134, %f137;
	sub.f32 	%f139, %f138, %f134;
	sub.f32 	%f140, %f137, %f139;
	add.f32 	%f141, %f138, %f131;
	sub.f32 	%f142, %f141, %f138;
	sub.f32 	%f143, %f141, %f142;
	sub.f32 	%f144, %f138, %f143;
	sub.f32 	%f145, %f131, %f142;
	add.f32 	%f146, %f145, %f144;
	add.f32 	%f147, %f140, %f146;
	add.f32 	%f148, %f133, %f147;
	add.f32 	%f352, %f141, %f148;
	sub.f32 	%f149, %f141, %f352;
	add.f32 	%f351, %f148, %f149;
	add.f32 	%f150, %f352, %f351;
	mul.wide.s32 	%rd91, %r192, 4;
	add.s64 	%rd92, %rd2, %rd91;
	st.global.f32 	[%rd92], %f150;
	add.f32 	%f151, %f356, %f355;
	mul.f32 	%f152, %f40, %f151;
	add.f32 	%f153, %f17, 0f40400000;
	mul.f32 	%f154, %f153, 0f3F000000;
	mul.f32 	%f155, %f154, %f150;
	sub.f32 	%f156, %f155, %f152;
	cvta.to.global.u64 	%rd93, %rd153;
	add.s64 	%rd94, %rd93, %rd91;
	st.global.f32 	[%rd94], %f156;
	setp.lt.s32 	%p38, %r193, %r189;
	mov.f32 	%f359, 0f00000000;
	@%p38 bra 	$L__BB1_56;
	ld.param.u64 	%rd154, [voss_many_series_one_param_time_major_f32_param_7];
	cvta.to.global.u64 	%rd95, %rd154;
	mul.wide.s32 	%rd96, %r194, 4;
	add.s64 	%rd97, %rd95, %rd96;
	ld.global.f32 	%f157, [%rd97];
	abs.f32 	%f158, %f157;
	setp.num.f32 	%p39, %f158, %f158;
	selp.f32 	%f359, %f157, 0f00000000, %p39;
$L__BB1_56:
	abs.f32 	%f166, %f156;
	setp.num.f32 	%p40, %f166, %f166;
	selp.f32 	%f167, %f156, 0f00000000, %p40;
	neg.f32 	%f168, %f359;
	sub.f32 	%f169, %f357, %f359;
	sub.f32 	%f170, %f169, %f357;
	sub.f32 	%f171, %f170, %f169;
	add.f32 	%f172, %f357, %f171;
	sub.f32 	%f173, %f168, %f170;
	add.f32 	%f174, %f173, %f172;
	add.f32 	%f175, %f358, %f174;
	add.f32 	%f176, %f169, %f175;
	sub.f32 	%f177, %f169, %f176;
	add.f32 	%f178, %f175, %f177;
	add.f32 	%f179, %f167, %f176;
	sub.f32 	%f180, %f179, %f176;
	sub.f32 	%f181, %f180, %f179;
	add.f32 	%f182, %f176, %f181;
	sub.f32 	%f183, %f167, %f180;
	add.f32 	%f184, %f183, %f182;
	add.f32 	%f185, %f178, %f184;
	add.f32 	%f186, %f185, 0f00000000;
	add.f32 	%f56, %f179, %f186;
	sub.f32 	%f187, %f179, %f56;
	add.f32 	%f57, %f186, %f187;
	neg.f32 	%f188, %f357;
	sub.f32 	%f189, %f355, %f357;
	sub.f32 	%f190, %f189, %f355;
	sub.f32 	%f191, %f190, %f189;
	add.f32 	%f192, %f355, %f191;
	sub.f32 	%f193, %f188, %f190;
	add.f32 	%f194, %f193, %f192;
	add.f32 	%f195, %f356, %f194;
	sub.f32 	%f196, %f195, %f358;
	add.f32 	%f197, %f189, %f196;
	sub.f32 	%f198, %f189, %f197;
	add.f32 	%f199, %f196, %f198;
	mul.f32 	%f200, %f167, %f17;
	add.f32 	%f201, %f197, %f200;
	sub.f32 	%f202, %f201, %f197;
	sub.f32 	%f203, %f202, %f201;
	add.f32 	%f204, %f197, %f203;
	sub.f32 	%f205, %f200, %f202;
	add.f32 	%f206, %f205, %f204;
	add.f32 	%f207, %f199, %f206;
	add.f32 	%f208, %f207, 0f00000000;
	add.f32 	%f355, %f201, %f208;
	sub.f32 	%f209, %f201, %f355;
	add.f32 	%f356, %f208, %f209;
	add.s32 	%r195, %r195, 1;
	add.s32 	%r194, %r194, %r83;
	add.s32 	%r193, %r193, 1;
	add.s32 	%r192, %r192, %r83;
	setp.lt.s32 	%p41, %r195, %r84;
	mov.f32 	%f340, %f41;
	mov.f32 	%f353, %f43;
	mov.f32 	%f354, %f44;
	mov.f32 	%f357, %f56;
	mov.f32 	%f358, %f57;
	@%p41 bra 	$L__BB1_54;
$L__BB1_57:
	ret;

}


// ===== COMPILED SASS (sm_100) =====

	.target	sm_100

	.elftype	@"ET_EXEC"


//--------------------- .note.nv.tkinfo           --------------------------
	.section	.note.nv.tkinfo,"",@"SHT_NOTE"
	.sectionflags	@"SHF_NOTE_NV_TKINFO"
	.tkinfo
        /*0018*/ 	.word	0x00000002
        /*0030*/ 	.string	""
        /*0030*/ 	.string	"ptxas"
        /*0030*/ 	.string	"Cuda compilation tools, release 13.0, V13.0.88"
        /*0030*/ 	.string	"Build cuda_13.0.r13.0/compiler.36424714_0"
        /*0030*/ 	.string	"-arch sm_100 -m 64 "



//--------------------- .note.nv.cuinfo           --------------------------
	.section	.note.nv.cuinfo,"",@"SHT_NOTE"
	.sectionflags	@"SHF_NOTE_NV_CUINFO"
        /*0018*/ 	.short	0x0002
        /*001a*/ 	.short	0x0064
        /*001c*/ 	.short	0x0082
	.zero		2


//--------------------- .nv.info                  --------------------------
	.section	.nv.info,"",@"SHT_CUDA_INFO"
	.align	4


	//----- nvinfo : EIATTR_REGCOUNT
	.align		4
        /*0000*/ 	.byte	0x04, 0x2f
        /*0002*/ 	.short	(.L_2 - .L_1)
	.align		4
.L_1:
        /*0004*/ 	.word	index@(voss_batch_f32)
        /*0008*/ 	.word	0x00000020


	//----- nvinfo : EIATTR_FRAME_SIZE
	.align		4
.L_2:
        /*000c*/ 	.byte	0x04, 0x11
        /*000e*/ 	.short	(.L_4 - .L_3)
	.align		4
.L_3:
        /*0010*/ 	.word	index@($__internal_5_$__cuda_sm3x_div_rn_noftz_f32_slowpath)
        /*0014*/ 	.word	0x00000020


	//----- nvinfo : EIATTR_FRAME_SIZE
	.align		4
.L_4:
        /*0018*/ 	.byte	0x04, 0x11
        /*001a*/ 	.short	(.L_6 - .L_5)
	.align		4
.L_5:
        /*001c*/ 	.word	index@($__internal_4_$__cuda_sm20_sqrt_rn_f32_slowpath)
        /*0020*/ 	.word	0x00000020


	//----- nvinfo : EIATTR_FRAME_SIZE
	.align		4
.L_6:
        /*0024*/ 	.byte	0x04, 0x11
        /*0026*/ 	.short	(.L_8 - .L_7)
	.align		4
.L_7:
        /*0028*/ 	.word	index@($__internal_3_$__cuda_sm20_rcp_rn_f32_slowpath)
        /*002c*/ 	.word	0x00000020


	//----- nvinfo : EIATTR_FRAME_SIZE
	.align		4
.L_8:
        /*0030*/ 	.byte	0x04, 0x11
        /*0032*/ 	.short	(.L_10 - .L_9)
	.align		4
.L_9:
        /*0034*/ 	.word	index@(voss_batch_f32)
        /*0038*/ 	.word	0x00000020


	//----- nvinfo : EIATTR_REGCOUNT
	.align		4
.L_10:
        /*003c*/ 	.byte	0x04, 0x2f
        /*003e*/ 	.short	(.L_12 - .L_11)
	.align		4
.L_11:
        /*0040*/ 	.word	index@(voss_many_series_one_param_time_major_f32)
        /*0044*/ 	.word	0x00000020


	//----- nvinfo : EIATTR_FRAME_SIZE
	.align		4
.L_12:
        /*0048*/ 	.byte	0x04, 0x11
        /*004a*/ 	.short	(.L_14 - .L_13)
	.align		4
.L_13:
        /*004c*/ 	.word	index@($__internal_2_$__cuda_sm3x_div_rn_noftz_f32_slowpath)
        /*0050*/ 	.word	0x00000020


	//----- nvinfo : EIATTR_FRAME_SIZE
	.align		4
.L_14:
        /*0054*/ 	.byte	0x04, 0x11
        /*0056*/ 	.short	(.L_16 - .L_15)
	.align		4
.L_15:
        /*0058*/ 	.word	index@($__internal_1_$__cuda_sm20_sqrt_rn_f32_slowpath)
        /*005c*/ 	.word	0x00000020


	//----- nvinfo : EIATTR_FRAME_SIZE
	.align		4
.L_16:
        /*0060*/ 	.byte	0x04, 0x11
        /*0062*/ 	.short	(.L_18 - .L_17)
	.align		4
.L_17:
        /*0064*/ 	.word	index@($__internal_0_$__cuda_sm20_rcp_rn_f32_slowpath)
        /*0068*/ 	.word	0x00000020


	//----- nvinfo : EIATTR_FRAME_SIZE
	.align		4
.L_18:
        /*006c*/ 	.byte	0x04, 0x11
        /*006e*/ 	.short	(.L_20 - .L_19)
	.align		4
.L_19:
        /*0070*/ 	.word	index@(voss_many_series_one_param_time_major_f32)
        /*0074*/ 	.word	0x00000020


	//----- nvinfo : EIATTR_MIN_STACK_SIZE
	.align		4
.L_20:
        /*0078*/ 	.byte	0x04, 0x12
        /*007a*/ 	.short	(.L_22 - .L_21)
	.align		4
.L_21:
        /*007c*/ 	.word	index@(voss_many_series_one_param_time_major_f32)
        /*0080*/ 	.word	0x00000020


	//----- nvinfo : EIATTR_MIN_STACK_SIZE
	.align		4
.L_22:
        /*0084*/ 	.byte	0x04, 0x12
        /*0086*/ 	.short	(.L_24 - .L_23)
	.align		4
.L_23:
        /*0088*/ 	.word	index@(voss_batch_f32)
        /*008c*/ 	.word	0x00000020
.L_24:


//--------------------- .nv.compat                --------------------------
	.section	.nv.compat,"",@"SHT_CUDA_COMPAT_INFO"
	.align	4
        /*0000*/ 	.byte	0x02, 0x09, 0x00, 0x00, 0x02, 0x02, 0x01, 0x00, 0x02, 0x05, 0x05, 0x00, 0x03, 0x07, 0x01, 0x01
        /*0010*/ 	.byte	0x02, 0x03, 0x00, 0x00, 0x02, 0x06, 0x01, 0x00, 0x04, 0x0b, 0x08, 0x00, 0x01, 0x00, 0x00, 0x00
        /*0020*/ 	.byte	0x00, 0x00, 0x00, 0x00


//--------------------- .nv.info.voss_many_series_one_param_time_major_f32 --------------------------
	.section	.nv.info.voss_many_series_one_param_time_major_f32,"",@"SHT_CUDA_INFO"
	.sectionflags	@""
	.align	4


	//----- nvinfo : EIATTR_CUDA_API_VERSION
	.align		4
        /*0000*/ 	.byte	0x04, 0x37
        /*0002*/ 	.short	(.L_26 - .L_25)
.L_25:
        /*0004*/ 	.word	0x00000082


	//----- nvinfo : EIATTR_KPARAM_INFO
	.align		4
.L_26:
        /*0008*/ 	.byte	0x04, 0x17
        /*000a*/ 	.short	(.L_28 - .L_27)
.L_27:
        /*000c*/ 	.word	0x00000000
        /*0010*/ 	.short	0x0008
        /*0012*/ 	.short	0x0030
        /*0014*/ 	.byte	0x00, 0xf5, 0x21, 0x00


	//----- nvinfo : EIATTR_KPARAM_INFO
	.align		4
.L_28:
        /*0018*/ 	.byte	0x04, 0x17
        /*001a*/ 	.short	(.L_30 - .L_29)
.L_29:
        /*001c*/ 	.word	0x00000000
        /*0020*/ 	.short	0x0007
        /*0022*/ 	.short	0x0028
        /*0024*/ 	.byte	0x00, 0xf5, 0x21, 0x00


	//----- nvinfo : EIATTR_KPARAM_INFO
	.align		4
.L_30:
        /*0028*/ 	.byte	0x04, 0x17
        /*002a*/ 	.short	(.L_32 - .L_31)
.L_31:
        /*002c*/ 	.word	0x00000000
        /*0030*/ 	.short	0x0006
        /*0032*/ 	.short	0x0020
        /*0034*/ 	.byte	0x00, 0xf0, 0x21, 0x00


	//----- nvinfo : EIATTR_KPARAM_INFO
	.align		4
.L_32:
        /*0038*/ 	.byte	0x04, 0x17
        /*003a*/ 	.short	(.L_34 - .L_33)
.L_33:
        /*003c*/ 	.word	0x00000000
        /*0040*/ 	.short	0x0005
        /*0042*/ 	.short	0x001c
        /*0044*/ 	.byte	0x00, 0xf0, 0x11, 0x00


	//----- nvinfo : EIATTR_KPARAM_INFO
	.align		4
.L_34:
        /*0048*/ 	.byte	0x04, 0x17
        /*004a*/ 	.short	(.L_36 - .L_35)
.L_35:
        /*004c*/ 	.word	0x00000000
        /*0050*/ 	.short	0x0004
        /*0052*/ 	.short	0x0018
        /*0054*/ 	.byte	0x00, 0xf0, 0x11, 0x00


	//----- nvinfo : EIATTR_KPARAM_INFO
	.align		4
.L_36:
        /*0058*/ 	.byte	0x04, 0x17
        /*005a*/ 	.short	(.L_38 - .L_37)
.L_37:
        /*005c*/ 	.word	0x00000000
        /*0060*/ 	.short	0x0003
        /*0062*/ 	.short	0x0014
        /*0064*/ 	.byte	0x00, 0xf0, 0x11, 0x00


	//----- nvinfo : EIATTR_KPARAM_INFO
	.align		4
.L_38:
        /*0068*/ 	.byte	0x04, 0x17
        /*006a*/ 	.short	(.L_40 - .L_39)
.L_39:
        /*006c*/ 	.word	0x00000000
        /*0070*/ 	.short	0x0002
        /*0072*/ 	.short	0x0010
        /*0074*/ 	.byte	0x00, 0xf0, 0x11, 0x00


	//----- nvinfo : EIATTR_KPARAM_INFO
	.align		4
.L_40:
        /*0078*/ 	.byte	0x04, 0x17
        /*007a*/ 	.short	(.L_42 - .L_41)
.L_41:
        /*007c*/ 	.word	0x00000000
        /*0080*/ 	.short	0x0001
        /*0082*/ 	.short	0x0008
        /*0084*/ 	.byte	0x00, 0xf5, 0x21, 0x00


	//----- nvinfo : EIATTR_KPARAM_INFO
	.align		4
.L_42:
        /*0088*/ 	.byte	0x04, 0x17
        /*008a*/ 	.short	(.L_44 - .L_43)
.L_43:
        /*008c*/ 	.word	0x00000000
        /*0090*/ 	.short	0x0000
        /*0092*/ 	.short	0x0000
        /*0094*/ 	.byte	0x00, 0xf5, 0x21, 0x00


	//----- nvinfo : EIATTR_SPARSE_MMA_MASK
	.align		4
.L_44:
        /*0098*/ 	.byte	0x03, 0x50
        /*009a*/ 	.short	0x0000


	//----- nvinfo : EIATTR_MAXREG_COUNT
	.align		4
        /*009c*/ 	.byte	0x03, 0x1b
        /*009e*/ 	.short	0x00ff


	//----- nvinfo : EIATTR_MERCURY_ISA_VERSION
	.align		4
        /*00a0*/ 	.byte	0x03, 0x5f
        /*00a2*/ 	.short	0x0101


	//----- nvinfo : EIATTR_VRC_CTA_INIT_COUNT
	.align		4
        /*00a4*/ 	.byte	0x02, 0x4a
	.zero		1
	.zero		1


	//----- nvinfo : EIATTR_EXIT_INSTR_OFFSETS
	.align		4
        /*00a8*/ 	.byte	0x04, 0x1c
        /*00aa*/ 	.short	(.L_46 - .L_45)


	//   ....[0]....
.L_45:
        /*00ac*/ 	.word	0x000000a0


	//   ....[1]....
        /*00b0*/ 	.word	0x00000140


	//   ....[2]....
        /*00b4*/ 	.word	0x00000440


	//   ....[3]....
        /*00b8*/ 	.word	0x000005e0


	//   ....[4]....
        /*00bc*/ 	.word	0x00000700


	//   ....[5]....
        /*00c0*/ 	.word	0x00000790


	//   ....[6]....
        /*00c4*/ 	.word	0x00000fa0


	//   ....[7]....
        /*00c8*/ 	.word	0x000021e0


	//   ....[8]....
        /*00cc*/ 	.word	0x00002840


	//   ....[9]....
        /*00d0*/ 	.word	0x00003110


	//----- nvinfo : EIATTR_CRS_STACK_SIZE
	.align		4
.L_46:
        /*00d4*/ 	.byte	0x04, 0x1e
        /*00d6*/ 	.short	(.L_48 - .L_47)
.L_47:
        /*00d8*/ 	.word	0x00000000


	//----- nvinfo : EIATTR_CBANK_PARAM_SIZE
	.align		4
.L_48:
        /*00dc*/ 	.byte	0x03, 0x19
        /*00de*/ 	.short	0x0038


	//----- nvinfo : EIATTR_PARAM_CBANK
	.align		4
        /*00e0*/ 	.byte	0x04, 0x0a
        /*00e2*/ 	.short	(.L_50 - .L_49)
	.align		4
.L_49:
        /*00e4*/ 	.word	index@(.nv.constant0.voss_many_series_one_param_time_major_f32)
        /*00e8*/ 	.short	0x0380
        /*00ea*/ 	.short	0x0038


	//----- nvinfo : EIATTR_SW_WAR
	.align		4
.L_50:
        /*00ec*/ 	.byte	0x04, 0x36
        /*00ee*/ 	.short	(.L_52 - .L_51)
.L_51:
        /*00f0*/ 	.word	0x00000008
.L_52:


//--------------------- .nv.info.voss_batch_f32   --------------------------
	.section	.nv.info.voss_batch_f32,"",@"SHT_CUDA_INFO"
	.sectionflags	@""
	.align	4


	//----- nvinfo : EIATTR_CUDA_API_VERSION
	.align		4
        /*0000*/ 	.byte	0x04, 0x37
        /*0002*/ 	.short	(.L_54 - .L_53)
.L_53:
        /*0004*/ 	.word	0x00000082


	//----- nvinfo : EIATTR_KPARAM_INFO
	.align		4
.L_54:
        /*0008*/ 	.byte	0x04, 0x17
        /*000a*/ 	.short	(.L_56 - .L_55)
.L_55:
        /*000c*/ 	.word	0x00000000
        /*0010*/ 	.short	0x0008
        /*0012*/ 	.short	0x0038
        /*0014*/ 	.byte	0x00, 0xf5, 0x21, 0x00


	//----- nvinfo : EIATTR_KPARAM_INFO
	.align		4
.L_56:
        /*0018*/ 	.byte	0x04, 0x17
        /*001a*/ 	.short	(.L_58 - .L_57)
.L_57:
        /*001c*/ 	.word	0x00000000
        /*0020*/ 	.short	0x0007
        /*0022*/ 	.short	0x0030
        /*0024*/ 	.byte	0x00, 0xf5, 0x21, 0x00


	//----- nvinfo : EIATTR_KPARAM_INFO
	.align		4
.L_58:
        /*0028*/ 	.byte	0x04, 0x17
        /*002a*/ 	.short	(.L_60 - .L_59)
.L_59:
        /*002c*/ 	.word	0x00000000
        /*0030*/ 	.short	0x0006
        /*0032*/ 	.short	0x0028
        /*0034*/ 	.byte	0x00, 0xf0, 0x11, 0x00


	//----- nvinfo : EIATTR_KPARAM_INFO
	.align		4
.L_60:
        /*0038*/ 	.byte	0x04, 0x17
        /*003a*/ 	.short	(.L_62 - .L_61)
.L_61:
        /*003c*/ 	.word	0x00000000
        /*0040*/ 	.short	0x0005
        /*0042*/ 	.short	0x0020
        /*0044*/ 	.byte	0x00, 0xf5, 0x21, 0x00


	//----- nvinfo : EIATTR_KPARAM_INFO
	.align		4
.L_62:
        /*0048*/ 	.byte	0x04, 0x17
        /*004a*/ 	.short	(.L_64 - .L_63)
.L_63:
        /*004c*/ 	.word	0x00000000
        /*0050*/ 	.short	0x0004
        /*0052*/ 	.short	0x0018
        /*0054*/ 	.byte	0x00, 0xf5, 0x21, 0x00


	//----- nvinfo : EIATTR_KPARAM_INFO
	.align		4
.L_64:
        /*0058*/ 	.byte	0x04, 0x17
        /*005a*/ 	.short	(.L_66 - .L_65)
.L_65:
        /*005c*/ 	.word	0x00000000
        /*0060*/ 	.short	0x0003
        /*0062*/ 	.short	0x0010
        /*0064*/ 	.byte	0x00, 0xf5, 0x21, 0x00


	//----- nvinfo : EIATTR_KPARAM_INFO
	.align		4
.L_66:
        /*0068*/ 	.byte	0x04, 0x17
        /*006a*/ 	.short	(.L_68 - .L_67)
.L_67:
        /*006c*/ 	.word	0x00000000
        /*0070*/ 	.short	0x0002
        /*0072*/ 	.short	0x000c
        /*0074*/ 	.byte	0x00, 0xf0, 0x11, 0x00


	//----- nvinfo : EIATTR_KPARAM_INFO
	.align		4
.L_68:
        /*0078*/ 	.byte	0x04, 0x17
        /*007a*/ 	.short	(.L_70 - .L_69)
.L_69:
        /*007c*/ 	.word	0x00000000
        /*0080*/ 	.short	0x0001
        /*0082*/ 	.short	0x0008
        /*0084*/ 	.byte	0x00, 0xf0, 0x11, 0x00


	//----- nvinfo : EIATTR_KPARAM_INFO
	.align		4
.L_70:
        /*0088*/ 	.byte	0x04, 0x17
        /*008a*/ 	.short	(.L_72 - .L_71)
.L_71:
        /*008c*/ 	.word	0x00000000
        /*0090*/ 	.short	0x0000
        /*0092*/ 	.short	0x0000
        /*0094*/ 	.byte	0x00, 0xf5, 0x21, 0x00


	//----- nvinfo : EIATTR_SPARSE_MMA_MASK
	.align		4
.L_72:
        /*0098*/ 	.byte	0x03, 0x50
        /*009a*/ 	.short	0x0000


	//----- nvinfo : EIATTR_MAXREG_COUNT
	.align		4
        /*009c*/ 	.byte	0x03, 0x1b
        /*009e*/ 	.short	0x00ff


	//----- nvinfo : EIATTR_MERCURY_ISA_VERSION
	.align		4
        /*00a0*/ 	.byte	0x03, 0x5f
        /*00a2*/ 	.short	0x0101


	//----- nvinfo : EIATTR_VRC_CTA_INIT_COUNT
	.align		4
        /*00a4*/ 	.byte	0x02, 0x4a
	.zero		1
	.zero		1


	//----- nvinfo : EIATTR_EXIT_INSTR_OFFSETS
	.align		4
        /*00a8*/ 	.byte	0x04, 0x1c
        /*00aa*/ 	.short	(.L_74 - .L_73)


	//   ....[0]....
.L_73:
        /*00ac*/ 	.word	0x00000080


	//   ....[1]....
        /*00b0*/ 	.word	0x00000160


	//   ....[2]....
        /*00b4*/ 	.word	0x00000950


	//   ....[3]....
        /*00b8*/ 	.word	0x00001a60


	//   ....[4]....
        /*00bc*/ 	.word	0x00002190


	//   ....[5]....
        /*00c0*/ 	.word	0x00002a90


	//----- nvinfo : EIATTR_CRS_STACK_SIZE
	.align		4
.L_74:
        /*00c4*/ 	.byte	0x04, 0x1e
        /*00c6*/ 	.short	(.L_76 - .L_75)
.L_75:
        /*00c8*/ 	.word	0x00000000


	//----- nvinfo : EIATTR_CBANK_PARAM_SIZE
	.align		4
.L_76:
        /*00cc*/ 	.byte	0x03, 0x19
        /*00ce*/ 	.short	0x0040


	//----- nvinfo : EIATTR_PARAM_CBANK
	.align		4
        /*00d0*/ 	.byte	0x04, 0x0a
        /*00d2*/ 	.short	(.L_78 - .L_77)
	.align		4
.L_77:
        /*00d4*/ 	.word	index@(.nv.constant0.voss_batch_f32)
        /*00d8*/ 	.short	0x0380
        /*00da*/ 	.short	0x0040


	//----- nvinfo : EIATTR_SW_WAR
	.align		4
.L_78:
        /*00dc*/ 	.byte	0x04, 0x36
        /*00de*/ 	.short	(.L_80 - .L_79)
.L_79:
        /*00e0*/ 	.word	0x00000008
.L_80:


//--------------------- .nv.callgraph             --------------------------
	.section	.nv.callgraph,"",@"SHT_CUDA_CALLGRAPH"
	.align	4
	.sectionentsize	8
	.align		4
        /*0000*/ 	.word	0x00000000
	.align		4
        /*0004*/ 	.word	0xffffffff
	.align		4
        /*0008*/ 	.word	0x00000000
	.align		4
        /*000c*/ 	.word	0xfffffffe
	.align		4
        /*0010*/ 	.word	0x00000000
	.align		4
        /*0014*/ 	.word	0xfffffffd
	.align		4
        /*0018*/ 	.word	0x00000000
	.align		4
        /*001c*/ 	.word	0xfffffffc


//--------------------- .nv.constant4             --------------------------
	.section	.nv.constant4,"a",@progbits
	.align	8
	.align		8
.nv.constant4:
        /*0000*/ 	.dword	__cudart_i2opi_f


//--------------------- .text.voss_many_series_one_param_time_major_f32 --------------------------
	.section	.text.voss_many_series_one_param_time_major_f32,"ax",@progbits
	.align	128
        .global         voss_many_series_one_param_time_major_f32
        .type           voss_many_series_one_param_time_major_f32,@function
        .size           voss_many_series_one_param_time_major_f32,(.L_x_84 - voss_many_series_one_param_time_major_f32)
        .other          voss_many_series_one_param_time_major_f32,@"STO_CUDA_ENTRY STV_DEFAULT"
voss_many_series_one_param_time_major_f32:
.text.voss_many_series_one_param_time_major_f32:
[----:B------:R-:W0:Y:S01]  /*0000*/  LDC R1, c[0x0][0x37c] ;  /* 0x0000df00ff017b82 */ /* 0x000e220000000800 */
[----:B------:R-:W1:Y:S07]  /*0010*/  S2R R0, SR_TID.Y ;  /* 0x0000000000007919 */ /* 0x000e6e0000002200 */
[----:B------:R-:W1:Y:S01]  /*0020*/  S2UR UR4, SR_CTAID.Y ;  /* 0x00000000000479c3 */ /* 0x000e620000002600 */
[----:B0-----:R-:W-:Y:S01]  /*0030*/  IADD3 R1, PT, PT, R1, -0x20, RZ ;  /* 0xffffffe001017810 */ /* 0x001fe20007ffe0ff */
[----:B------:R-:W0:Y:S06]  /*0040*/  S2R R2, SR_TID.X ;  /* 0x0000000000027919 */ /* 0x000e2c0000002100 */
[----:B------:R-:W1:Y:S08]  /*0050*/  LDC R21, c[0x0][0x364] ;  /* 0x0000d900ff157b82 */ /* 0x000e700000000800 */
[----:B------:R-:W2:Y:S01]  /*0060*/  LDC R4, c[0x0][0x390] ;  /* 0x0000e400ff047b82 */ /* 0x000ea20000000800 */
[----:B-1----:R-:W-:-:S05]  /*0070*/  IMAD R21, R21, UR4, R0 ;  /* 0x0000000415157c24 */ /* 0x002fca000f8e0200 */
[----:B--2---:R-:W-:-:S04]  /*0080*/  ISETP.GE.AND P0, PT, R21, R4, PT ;  /* 0x000000041500720c */ /* 0x004fc80003f06270 */
[----:B0-----:R-:W-:-:S13]  /*0090*/  ISETP.NE.OR P0, PT, R2, RZ, P0 ;  /* 0x000000ff0200720c */ /* 0x001fda0000705670 */
[----:B------:R-:W-:Y:S05]  /*00a0*/  @P0 EXIT ;  /* 0x000000000000094d */ /* 0x000fea0003800000 */
[----:B------:R-:W0:Y:S01]  /*00b0*/  LDC.64 R6, c[0x0][0x388] ;  /* 0x0000e200ff067b82 */ /* 0x000e220000000a00 */
[----:B------:R-:W1:Y:S07]  /*00c0*/  LDCU.64 UR6, c[0x0][0x358] ;  /* 0x00006b00ff0677ac */ /* 0x000e6e0008000a00 */
[----:B------:R-:W2:Y:S01]  /*00d0*/  LDC R3, c[0x0][0x394] ;  /* 0x0000e500ff037b82 */ /* 0x000ea20000000800 */
[----:B0-----:R-:W-:-:S05]  /*00e0*/  IMAD.WIDE.U32 R6, R21, 0x4, R6 ;  /* 0x0000000415067825 */ /* 0x001fca00078e0006 */
[----:B-1----:R-:W3:Y:S02]  /*00f0*/  LDG.E.CONSTANT R2, desc[UR6][R6.64] ;  /* 0x0000000606027981 */ /* 0x002ee4000c1e9900 */
[C---:B---3--:R-:W-:Y:S02]  /*0100*/  ISETP.GT.AND P1, PT, R2.reuse, -0x1, PT ;  /* 0xffffffff0200780c */ /* 0x048fe40003f24270 */
[----:B--2---:R-:W-:-:S13]  /*0110*/  ISETP.GE.AND P0, PT, R2, R3, PT ;  /* 0x000000030200720c */ /* 0x004fda0003f06270 */
[----:B------:R-:W-:Y:S05]  /*0120*/  @!P0 BRA P1, `(.L_x_0) ;  /* 0x00000004009c8947 */ /* 0x000fea0000800000 */
[----:B------:R-:W-:-:S13]  /*0130*/  ISETP.GE.AND P0, PT, R3, 0x1, PT ;  /* 0x000000010300780c */ /* 0x000fda0003f06270 */
[----:B------:R-:W-:Y:S05]  /*0140*/  @!P0 EXIT ;  /* 0x000000000000894d */ /* 0x000fea0003800000 */
[C---:B------:R-:W-:Y:S01]  /*0150*/  ISETP.GE.U32.AND P0, PT, R3.reuse, 0x8, PT ;  /* 0x000000080300780c */ /* 0x040fe20003f06070 */
[----:B------:R-:W-:Y:S01]  /*0160*/  HFMA2 R2, -RZ, RZ, 0, 0 ;  /* 0x00000000ff027431 */ /* 0x000fe200000001ff */
[----:B------:R-:W-:-:S04]  /*0170*/  LOP3.LUT R0, R3, 0x7, RZ, 0xc0, !PT ;  /* 0x0000000703007812 */ /* 0x000fc800078ec0ff */
[----:B------:R-:W-:-:S07]  /*0180*/  ISETP.NE.AND P1, PT, R0, RZ, PT ;  /* 0x000000ff0000720c */ /* 0x000fce0003f25270 */
[----:B------:R-:W-:Y:S06]  /*0190*/  @!P0 BRA `(.L_x_1) ;  /* 0x0000000000a88947 */ /* 0x000fec0003800000 */
[----:B------:R-:W0:Y:S01]  /*01a0*/  LDC.64 R6, c[0x0][0x3a8] ;  /* 0x0000ea00ff067b82 */ /* 0x000e220000000a00 */
[----:B------:R-:W-:Y:S02]  /*01b0*/  LOP3.LUT R2, R3, 0x7ffffff8, RZ, 0xc0, !PT ;  /* 0x7ffffff803027812 */ /* 0x000fe400078ec0ff */
[----:B------:R-:W-:Y:S02]  /*01c0*/  MOV R5, R21 ;  /* 0x0000001500057202 */ /* 0x000fe40000000f00 */
[----:B------:R-:W-:-:S03]  /*01d0*/  IADD3 R20, PT, PT, -R2, RZ, RZ ;  /* 0x000000ff02147210 */ /* 0x000fc60007ffe1ff */
[----:B------:R-:W1:Y:S04]  /*01e0*/  LDC.64 R8, c[0x0][0x3b0] ;  /* 0x0000ec00ff087b82 */ /* 0x000e680000000a00 */
.L_x_2:
[C---:B0---4-:R-:W-:Y:S01]  /*01f0*/  IMAD.WIDE R16, R5.reuse, 0x4, R6 ;  /* 0x0000000405107825 */ /* 0x051fe200078e0206 */
[----:B------:R-:W-:Y:S02]  /*0200*/  MOV R29, 0x7fffffff ;  /* 0x7fffffff001d7802 */ /* 0x000fe40000000f00 */
[----:B------:R-:W-:Y:S01]  /*0210*/  IADD3 R20, PT, PT, R20, 0x8, RZ ;  /* 0x0000000814147810 */ /* 0x000fe20007ffe0ff */
[----:B-1----:R-:W-:Y:S01]  /*0220*/  IMAD.WIDE R12, R5, 0x4, R8 ;  /* 0x00000004050c7825 */ /* 0x002fe200078e0208 */
[----:B------:R-:W-:Y:S01]  /*0230*/  LEA R5, R4, R5, 0x3 ;  /* 0x0000000504057211 */ /* 0x000fe200078e18ff */
[----:B------:R0:W-:Y:S01]  /*0240*/  STG.E desc[UR6][R16.64], R29 ;  /* 0x0000001d10007986 */ /* 0x0001e2000c101906 */
[----:B------:R-:W-:Y:S01]  /*0250*/  ISETP.NE.AND P0, PT, R20, RZ, PT ;  /* 0x000000ff1400720c */ /* 0x000fe20003f05270 */
[C---:B------:R-:W-:Y:S02]  /*0260*/  IMAD.WIDE R10, R4.reuse, 0x4, R16 ;  /* 0x00000004040a7825 */ /* 0x040fe400078e0210 */
[----:B------:R-:W-:Y:S02]  /*0270*/  STG.E desc[UR6][R12.64], R29 ;  /* 0x0000001d0c007986 */ /* 0x000fe4000c101906 */
[----:B------:R-:W-:-:S02]  /*0280*/  IMAD.WIDE R22, R4, 0x4, R12 ;  /* 0x0000000404167825 */ /* 0x000fc400078e020c */
[----:B------:R1:W-:Y:S02]  /*0290*/  STG.E desc[UR6][R10.64], R29 ;  /* 0x0000001d0a007986 */ /* 0x0003e4000c101906 */
[C---:B------:R-:W-:Y:S02]  /*02a0*/  IMAD.WIDE R26, R4.reuse, 0x4, R10 ;  /* 0x00000004041a7825 */ /* 0x040fe400078e020a */
[----:B------:R-:W-:Y:S02]  /*02b0*/  STG.E desc[UR6][R22.64], R29 ;  /* 0x0000001d16007986 */ /* 0x000fe4000c101906 */
[C---:B------:R-:W-:Y:S02]  /*02c0*/  IMAD.WIDE R14, R4.reuse, 0x4, R22 ;  /* 0x00000004040e7825 */ /* 0x040fe400078e0216 */
[----:B------:R-:W-:Y:S02]  /*02d0*/  STG.E desc[UR6][R26.64], R29 ;  /* 0x0000001d1a007986 */ /* 0x000fe4000c101906 */
[----:B0-----:R-:W-:-:S02]  /*02e0*/  IMAD.WIDE R16, R4, 0x4, R26 ;  /* 0x0000000404107825 */ /* 0x001fc400078e021a */
[----:B------:R0:W-:Y:S02]  /*02f0*/  STG.E desc[UR6][R14.64], R29 ;  /* 0x0000001d0e007986 */ /* 0x0001e4000c101906 */
[C---:B------:R-:W-:Y:S02]  /*0300*/  IMAD.WIDE R18, R4.reuse, 0x4, R14 ;  /* 0x0000000404127825 */ /* 0x040fe400078e020e */
[----:B------:R2:W-:Y:S02]  /*0310*/  STG.E desc[UR6][R16.64], R29 ;  /* 0x0000001d10007986 */ /* 0x0005e4000c101906 */
[C---:B------:R-:W-:Y:S02]  /*0320*/  IMAD.WIDE R24, R4.reuse, 0x4, R16 ;  /* 0x0000000404187825 */ /* 0x040fe400078e0210 */
[----:B------:R3:W-:Y:S02]  /*0330*/  STG.E desc[UR6][R18.64], R29 ;  /* 0x0000001d12007986 */ /* 0x0007e4000c101906 */
[----:B-1----:R-:W-:-:S02]  /*0340*/  IMAD.WIDE R10, R4, 0x4, R18 ;  /* 0x00000004040a7825 */ /* 0x002fc400078e0212 */
[----:B------:R4:W-:Y:S02]  /*0350*/  STG.E desc[UR6][R24.64], R29 ;  /* 0x0000001d18007986 */ /* 0x0009e4000c101906 */
[C---:B------:R-:W-:Y:S02]  /*0360*/  IMAD.WIDE R12, R4.reuse, 0x4, R24 ;  /* 0x00000004040c7825 */ /* 0x040fe400078e0218 */
[----:B------:R4:W-:Y:S02]  /*0370*/  STG.E desc[UR6][R10.64], R29 ;  /* 0x0000001d0a007986 */ /* 0x0009e4000c101906 */
[C---:B0-----:R-:W-:Y:S02]  /*0380*/  IMAD.WIDE R14, R4.reuse, 0x4, R10 ;  /* 0x00000004040e7825 */ /* 0x041fe400078e020a */
[----:B------:R4:W-:Y:S02]  /*0390*/  STG.E desc[UR6][R12.64], R29 ;  /* 0x0000001d0c007986 */ /* 0x0009e4000c101906 */
[----:B--2---:R-:W-:-:S02]  /*03a0*/  IMAD.WIDE R16, R4, 0x4, R12 ;  /* 0x0000000404107825 */ /* 0x004fc400078e020c */
[----:B------:R4:W-:Y:S02]  /*03b0*/  STG.E desc[UR6][R14.64], R29 ;  /* 0x0000001d0e007986 */ /* 0x0009e4000c101906 */
[C---:B---3--:R-:W-:Y:S02]  /*03c0*/  IMAD.WIDE R18, R4.reuse, 0x4, R14 ;  /* 0x0000000404127825 */ /* 0x048fe400078e020e */
[----:B------:R4:W-:Y:S02]  /*03d0*/  STG.E desc[UR6][R16.64], R29 ;  /* 0x0000001d10007986 */ /* 0x0009e4000c101906 */
[C---:B------:R-:W-:Y:S02]  /*03e0*/  IMAD.WIDE R22, R4.reuse, 0x4, R16 ;  /* 0x0000000404167825 */ /* 0x040fe400078e0210 */
[----:B------:R4:W-:Y:S02]  /*03f0*/  STG.E desc[UR6][R18.64], R29 ;  /* 0x0000001d12007986 */ /* 0x0009e4000c101906 */
[----:B------:R-:W-:-:S02]  /*0400*/  IMAD.WIDE R26, R4, 0x4, R18 ;  /* 0x00000004041a7825 */ /* 0x000fc400078e0212 */
[----:B------:R4:W-:Y:S04]  /*0410*/  STG.E desc[UR6][R22.64], R29 ;  /* 0x0000001d16007986 */ /* 0x0009e8000c101906 */
[----:B------:R4:W-:Y:S01]  /*0420*/  STG.E desc[UR6][R26.64], R29 ;  /* 0x0000001d1a007986 */ /* 0x0009e2000c101906 */
[----:B------:R-:W-:Y:S05]  /*0430*/  @P0 BRA `(.L_x_2) ;  /* 0xfffffffc006c0947 */ /* 0x000fea000383ffff */
.L_x_1:
[----:B------:R-:W-:Y:S05]  /*0440*/  @!P1 EXIT ;  /* 0x000000000000994d */ /* 0x000fea0003800000 */
[----:B------:R-:W-:Y:S02]  /*0450*/  ISETP.GE.U32.AND P0, PT, R0, 0x4, PT ;  /* 0x000000040000780c */ /* 0x000fe40003f06070 */
[----:B------:R-:W-:-:S04]  /*0460*/  LOP3.LUT R20, R3, 0x3, RZ, 0xc0, !PT ;  /* 0x0000000303147812 */ /* 0x000fc800078ec0ff */
[----:B------:R-:W-:-:S07]  /*0470*/  ISETP.NE.AND P1, PT, R20, RZ, PT ;  /* 0x000000ff1400720c */ /* 0x000fce0003f25270 */
[----:B------:R-:W-:Y:S06]  /*0480*/  @!P0 BRA `(.L_x_3) ;  /* 0x0000000000548947 */ /* 0x000fec0003800000 */
[----:B------:R-:W0:Y:S01]  /*0490*/  LDC.64 R6, c[0x0][0x3a8] ;  /* 0x0000ea00ff067b82 */ /* 0x000e220000000a00 */
[C---:B------:R-:W-:Y:S01]  /*04a0*/  IMAD R5, R2.reuse, R4, R21 ;  /* 0x0000000402057224 */ /* 0x040fe200078e0215 */
[----:B------:R-:W-:-:S06]  /*04b0*/  IADD3 R2, PT, PT, R2, 0x4, RZ ;  /* 0x0000000402027810 */ /* 0x000fcc0007ffe0ff */
[----:B------:R-:W1:Y:S01]  /*04c0*/  LDC.64 R8, c[0x0][0x3b0] ;  /* 0x0000ec00ff087b82 */ /* 0x000e620000000a00 */
[----:B0-----:R-:W-:-:S04]  /*04d0*/  IMAD.WIDE R6, R5, 0x4, R6 ;  /* 0x0000000405067825 */ /* 0x001fc800078e0206 */
[----:B----4-:R-:W-:-:S04]  /*04e0*/  IMAD.WIDE R10, R4, 0x4, R6 ;  /* 0x00000004040a7825 */ /* 0x010fc800078e0206 */
[----:B-1----:R-:W-:Y:S01]  /*04f0*/  IMAD.WIDE R8, R5, 0x4, R8 ;  /* 0x0000000405087825 */ /* 0x002fe200078e0208 */
[----:B------:R-:W-:-:S03]  /*0500*/  MOV R5, 0x7fffffff ;  /* 0x7fffffff00057802 */ /* 0x000fc60000000f00 */
[C---:B------:R-:W-:Y:S02]  /*0510*/  IMAD.WIDE R14, R4.reuse, 0x4, R10 ;  /* 0x00000004040e7825 */ /* 0x040fe400078e020a */
[----:B------:R0:W-:Y:S02]  /*0520*/  STG.E desc[UR6][R6.64], R5 ;  /* 0x0000000506007986 */ /* 0x0001e4000c101906 */
[C---:B------:R-:W-:Y:S02]  /*0530*/  IMAD.WIDE R12, R4.reuse, 0x4, R8 ;  /* 0x00000004040c7825 */ /* 0x040fe400078e0208 */
[----:B------:R0:W-:Y:S02]  /*0540*/  STG.E desc[UR6][R8.64], R5 ;  /* 0x0000000508007986 */ /* 0x0001e4000c101906 */
[C---:B------:R-:W-:Y:S02]  /*0550*/  IMAD.WIDE R18, R4.reuse, 0x4, R14 ;  /* 0x0000000404127825 */ /* 0x040fe400078e020e */
[----:B------:R0:W-:Y:S02]  /*0560*/  STG.E desc[UR6][R10.64], R5 ;  /* 0x000000050a007986 */ /* 0x0001e4000c101906 */
[----:B------:R-:W-:-:S02]  /*0570*/  IMAD.WIDE R16, R4, 0x4, R12 ;  /* 0x0000000404107825 */ /* 0x000fc400078e020c */
[----:B------:R0:W-:Y:S02]  /*0580*/  STG.E desc[UR6][R12.64], R5 ;  /* 0x000000050c007986 */ /* 0x0001e4000c101906 */
[----:B------:R-:W-:Y:S02]  /*0590*/  IMAD.WIDE R22, R4, 0x4, R16 ;  /* 0x0000000404167825 */ /* 0x000fe400078e0210 */
[----:B------:R0:W-:Y:S04]  /*05a0*/  STG.E desc[UR6][R14.64], R5 ;  /* 0x000000050e007986 */ /* 0x0001e8000c101906 */
[----:B------:R0:W-:Y:S04]  /*05b0*/  STG.E desc[UR6][R16.64], R5 ;  /* 0x0000000510007986 */ /* 0x0001e8000c101906 */
[----:B------:R0:W-:Y:S04]  /*05c0*/  STG.E desc[UR6][R18.64], R5 ;  /* 0x0000000512007986 */ /* 0x0001e8000c101906 */
[----:B------:R0:W-:Y:S02]  /*05d0*/  STG.E desc[UR6][R22.64], R5 ;  /* 0x0000000516007986 */ /* 0x0001e4000c101906 */
.L_x_3:
[----:B------:R-:W-:Y:S05]  /*05e0*/  @!P1 EXIT ;  /* 0x000000000000994d */ /* 0x000fea0003800000 */
[----:B------:R-:W-:Y:S02]  /*05f0*/  ISETP.NE.AND P0, PT, R20, 0x1, PT ;  /* 0x000000011400780c */ /* 0x000fe40003f05270 */
[----:B------:R-:W-:-:S04]  /*0600*/  LOP3.LUT R3, R3, 0x1, RZ, 0xc0, !PT ;  /* 0x0000000103037812 */ /* 0x000fc800078ec0ff */
[----:B------:R-:W-:-:S07]  /*0610*/  ISETP.NE.U32.AND P1, PT, R3, 0x1, PT ;  /* 0x000000010300780c */ /* 0x000fce0003f25070 */
[----:B------:R-:W-:Y:S06]  /*0620*/  @!P0 BRA `(.L_x_4) ;  /* 0x0000000000348947 */ /* 0x000fec0003800000 */
[----:B0-----:R-:W0:Y:S01]  /*0630*/  LDC.64 R6, c[0x0][0x3a8] ;  /* 0x0000ea00ff067b82 */ /* 0x001e220000000a00 */
[C---:B------:R-:W-:Y:S01]  /*0640*/  IMAD R3, R2.reuse, R4, R21 ;  /* 0x0000000402037224 */ /* 0x040fe200078e0215 */
[----:B------:R-:W-:-:S06]  /*0650*/  IADD3 R2, PT, PT, R2, 0x2, RZ ;  /* 0x0000000202027810 */ /* 0x000fcc0007ffe0ff */
[----:B------:R-:W1:Y:S01]  /*0660*/  LDC.64 R8, c[0x0][0x3b0] ;  /* 0x0000ec00ff087b82 */ /* 0x000e620000000a00 */
[----:B0-----:R-:W-:-:S04]  /*0670*/  IMAD.WIDE R6, R3, 0x4, R6 ;  /* 0x0000000403067825 */ /* 0x001fc800078e0206 */
[----:B----4-:R-:W-:-:S04]  /*0680*/  IMAD.WIDE R10, R4, 0x4, R6 ;  /* 0x00000004040a7825 */ /* 0x010fc800078e0206 */
[----:B-1----:R-:W-:Y:S01]  /*0690*/  IMAD.WIDE R8, R3, 0x4, R8 ;  /* 0x0000000403087825 */ /* 0x002fe200078e0208 */
[----:B------:R-:W-:-:S03]  /*06a0*/  MOV R3, 0x7fffffff ;  /* 0x7fffffff00037802 */ /* 0x000fc60000000f00 */
[----:B------:R-:W-:Y:S02]  /*06b0*/  IMAD.WIDE R12, R4, 0x4, R8 ;  /* 0x00000004040c7825 */ /* 0x000fe400078e0208 */
[----:B------:R1:W-:Y:S04]  /*06c0*/  STG.E desc[UR6][R6.64], R3 ;  /* 0x0000000306007986 */ /* 0x0003e8000c101906 */
[----:B------:R1:W-:Y:S04]  /*06d0*/  STG.E desc[UR6][R8.64], R3 ;  /* 0x0000000308007986 */ /* 0x0003e8000c101906 */
[----:B------:R1:W-:Y:S04]  /*06e0*/  STG.E desc[UR6][R10.64], R3 ;  /* 0x000000030a007986 */ /* 0x0003e8000c101906 */
[----:B------:R1:W-:Y:S02]  /*06f0*/  STG.E desc[UR6][R12.64], R3 ;  /* 0x000000030c007986 */ /* 0x0003e4000c101906 */
.L_x_4:
[----:B------:R-:W-:Y:S05]  /*0700*/  @P1 EXIT ;  /* 0x000000000000194d */ /* 0x000fea0003800000 */
[----:B01----:R-:W0:Y:S01]  /*0710*/  LDC.64 R6, c[0x0][0x3a8] ;  /* 0x0000ea00ff067b82 */ /* 0x003e220000000a00 */
[----:B------:R-:W-:Y:S01]  /*0720*/  IMAD R5, R2, R4, R21 ;  /* 0x0000000402057224 */ /* 0x000fe200078e0215 */
[----:B----4-:R-:W-:-:S06]  /*0730*/  MOV R11, 0x7fffffff ;  /* 0x7fffffff000b7802 */ /* 0x010fcc0000000f00 */
[----:B------:R-:W1:Y:S01]  /*0740*/  LDC.64 R8, c[0x0][0x3b0] ;  /* 0x0000ec00ff087b82 */ /* 0x000e620000000a00 */
[----:B0-----:R-:W-:-:S05]  /*0750*/  IMAD.WIDE R2, R5, 0x4, R6 ;  /* 0x0000000405027825 */ /* 0x001fca00078e0206 */
[----:B------:R-:W-:Y:S01]  /*0760*/  STG.E desc[UR6][R2.64], R11 ;  /* 0x0000000b02007986 */ /* 0x000fe2000c101906 */
[----:B-1----:R-:W-:-:S05]  /*0770*/  IMAD.WIDE R4, R5, 0x4, R8 ;  /* 0x0000000405047825 */ /* 0x002fca00078e0208 */
[----:B------:R-:W-:Y:S01]  /*0780*/  STG.E desc[UR6][R4.64], R11 ;  /* 0x0000000b04007986 */ /* 0x000fe2000c101906 */
[----:B------:R-:W-:Y:S05]  /*0790*/  EXIT ;  /* 0x000000000000794d */ /* 0x000fea0003800000 */
.L_x_0:
[----:B------:R-:W0:Y:S01]  /*07a0*/  LDC.64 R22, c[0x0][0x398] ;  /* 0x0000e600ff167b82 */ /* 0x000e220000000a00 */
[----:B------:R-:W-:Y:S02]  /*07b0*/  ISETP.GE.AND P0, PT, R3, 0x1, PT ;  /* 0x000000010300780c */ /* 0x000fe40003f06270 */
[----:B0-----:R-:W-:-:S04]  /*07c0*/  LEA R23, R23, R23, 0x1 ;  /* 0x0000001717177211 */ /* 0x001fc800078e08ff */
[----:B------:R-:W-:-:S04]  /*07d0*/  VIMNMX3 R7, R23, 0x5, R22, !PT ;  /* 0x000000051707780f */ /* 0x000fc80007800116 */
[----:B------:R-:W-:-:S03]  /*07e0*/  IADD3 R0, PT, PT, R2, R7, RZ ;  /* 0x0000000702007210 */ /* 0x000fc60007ffe0ff */
[----:B------:R-:W-:Y:S05]  /*07f0*/  @!P0 BRA `(.L_x_5) ;  /* 0x0000000400b08947 */ /* 0x000fea0003800000 */
[----:B------:R-:W-:Y:S01]  /*0800*/  VIMNMX R6, PT, PT, R0, R3, PT ;  /* 0x0000000300067248 */ /* 0x000fe20003fe0100 */
[----:B------:R-:W-:Y:S01]  /*0810*/  BSSY.RECONVERGENT B0, `(.L_x_6) ;  /* 0x0000030000007945 */ /* 0x000fe20003800200 */
[----:B------:R-:W-:Y:S02]  /*0820*/  HFMA2 R20, -RZ, RZ, 0, 0 ;  /* 0x00000000ff147431 */ /* 0x000fe400000001ff */
[C---:B------:R-:W-:Y:S02]  /*0830*/  ISETP.GE.AND P0, PT, R6.reuse, 0x8, PT ;  /* 0x000000080600780c */ /* 0x040fe40003f06270 */
[----:B------:R-:W-:-:S04]  /*0840*/  VIMNMX R5, PT, PT, R6, 0x1, !PT ;  /* 0x0000000106057848 */ /* 0x000fc80007fe0100 */
[----:B------:R-:W-:-:S07]  /*0850*/  LOP3.LUT P1, R6, R5, 0x7, RZ, 0xc0, !PT ;  /* 0x0000000705067812 */ /* 0x000fce000782c0ff */
[----:B------:R-:W-:Y:S06]  /*0860*/  @!P0 BRA `(.L_x_7) ;  /* 0x0000000000a88947 */ /* 0x000fec0003800000 */
[----:B------:R-:W0:Y:S01]  /*0870*/  LDC.64 R8, c[0x0][0x3a8] ;  /* 0x0000ea00ff087b82 */ /* 0x000e220000000a00 */
[----:B------:R-:W-:Y:S02]  /*0880*/  LOP3.LUT R20, R5, 0x7ffffff8, RZ, 0xc0, !PT ;  /* 0x7ffffff805147812 */ /* 0x000fe400078ec0ff */
[----:B------:R-:W-:Y:S02]  /*0890*/  MOV R27, R21 ;  /* 0x00000015001b7202 */ /* 0x000fe40000000f00 */
[----:B------:R-:W-:-:S03]  /*08a0*/  IADD3 R26, PT, PT, -R20, RZ, RZ ;  /* 0x000000ff141a7210 */ /* 0x000fc60007ffe1ff */
[----:B------:R-:W1:Y:S04]  /*08b0*/  LDC.64 R10, c[0x0][0x3b0] ;  /* 0x0000ec00ff0a7b82 */ /* 0x000e680000000a00 */
.L_x_8:
[C---:B0-2---:R-:W-:Y:S01]  /*08c0*/  IMAD.WIDE R16, R27.reuse, 0x4, R8 ;  /* 0x000000041b107825 */ /* 0x045fe200078e0208 */
[----:B------:R-:W-:Y:S02]  /*08d0*/  MOV R29, 0x7fffffff ;  /* 0x7fffffff001d7802 */ /* 0x000fe40000000f00 */
[----:B------:R-:W-:Y:S01]  /*08e0*/  IADD3 R26, PT, PT, R26, 0x8, RZ ;  /* 0x000000081a1a7810 */ /* 0x000fe20007ffe0ff */
[----:B-1----:R-:W-:Y:S01]  /*08f0*/  IMAD.WIDE R12, R27, 0x4, R10 ;  /* 0x000000041b0c7825 */ /* 0x002fe200078e020a */
[----:B------:R-:W-:Y:S01]  /*0900*/  LEA R27, R4, R27, 0x3 ;  /* 0x0000001b041b7211 */ /* 0x000fe200078e18ff */
[----:B------:R0:W-:Y:S01]  /*0910*/  STG.E desc[UR6][R16.64], R29 ;  /* 0x0000001d10007986 */ /* 0x0001e2000c101906 */
[----:B------:R-:W-:Y:S01]  /*0920*/  ISETP.NE.AND P0, PT, R26, RZ, PT ;  /* 0x000000ff1a00720c */ /* 0x000fe20003f05270 */
[C---:B------:R-:W-:Y:S02]  /*0930*/  IMAD.WIDE R14, R4.reuse, 0x4, R16 ;  /* 0x00000004040e7825 */ /* 0x040fe400078e0210 */
[----:B------:R1:W-:Y:S04]  /*0940*/  STG.E desc[UR6][R12.64], R29 ;  /* 0x0000001d0c007986 */ /* 0x0003e8000c101906 */
[----:B------:R2:W-:Y:S01]  /*0950*/  STG.E desc[UR6][R14.64], R29 ;  /* 0x0000001d0e007986 */ /* 0x0005e2000c101906 */
[----:B0-----:R-:W-:-:S04]  /*0960*/  IMAD.WIDE R16, R4, 0x4, R12 ;  /* 0x0000000404107825 */ /* 0x001fc800078e020c */
[C---:B-1----:R-:W-:Y:S01]  /*0970*/  IMAD.WIDE R12, R4.reuse, 0x4, R14 ;  /* 0x00000004040c7825 */ /* 0x042fe200078e020e */
[----:B------:R0:W-:Y:S03]  /*0980*/  STG.E desc[UR6][R16.64], R29 ;  /* 0x0000001d10007986 */ /* 0x0001e6000c101906 */
[C---:B--2---:R-:W-:Y:S01]  /*0990*/  IMAD.WIDE R14, R4.reuse, 0x4, R16 ;  /* 0x00000004040e7825 */ /* 0x044fe200078e0210 */
[----:B------:R1:W-:Y:S03]  /*09a0*/  STG.E desc[UR6][R12.64], R29 ;  /* 0x0000001d0c007986 */ /* 0x0003e6000c101906 */
[C---:B------:R-:W-:Y:S01]  /*09b0*/  IMAD.WIDE R18, R4.reuse, 0x4, R12 ;  /* 0x0000000404127825 */ /* 0x040fe200078e020c */
[----:B------:R2:W-:Y:S03]  /*09c0*/  STG.E desc[UR6][R14.64], R29 ;  /* 0x0000001d0e007986 */ /* 0x0005e6000c101906 */
[C---:B------:R-:W-:Y:S01]  /*09d0*/  IMAD.WIDE R24, R4.reuse, 0x4, R14 ;  /* 0x0000000404187825 */ /* 0x040fe200078e020e */
[----:B------:R3:W-:Y:S03]  /*09e0*/  STG.E desc[UR6][R18.64], R29 ;  /* 0x0000001d12007986 */ /* 0x0007e6000c101906 */
[C---:B0-----:R-:W-:Y:S01]  /*09f0*/  IMAD.WIDE R16, R4.reuse, 0x4, R18 ;  /* 0x0000000404107825 */ /* 0x041fe200078e0212 */
[----:B------:R-:W-:Y:S03]  /*0a00*/  STG.E desc[UR6][R24.64], R29 ;  /* 0x0000001d18007986 */ /* 0x000fe6000c101906 */
[C---:B-1----:R-:W-:Y:S01]  /*0a10*/  IMAD.WIDE R12, R4.reuse, 0x4, R24 ;  /* 0x00000004040c7825 */ /* 0x042fe200078e0218 */
[----:B------:R-:W-:Y:S03]  /*0a20*/  STG.E desc[UR6][R16.64], R29 ;  /* 0x0000001d10007986 */ /* 0x000fe6000c101906 */
[C---:B--2---:R-:W-:Y:S01]  /*0a30*/  IMAD.WIDE R14, R4.reuse, 0x4, R16 ;  /* 0x00000004040e7825 */ /* 0x044fe200078e0210 */
[----:B------:R0:W-:Y:S03]  /*0a40*/  STG.E desc[UR6][R12.64], R29 ;  /* 0x0000001d0c007986 */ /* 0x0001e6000c101906 */
[C---:B---3--:R-:W-:Y:S01]  /*0a50*/  IMAD.WIDE R18, R4.reuse, 0x4, R12 ;  /* 0x0000000404127825 */ /* 0x048fe200078e020c */
[----:B------:R1:W-:Y:S04]  /*0a60*/  STG.E desc[UR6][R14.64], R29 ;  /* 0x0000001d0e007986 */ /* 0x0003e8000c101906 */
[----:B------:R2:W-:Y:S01]  /*0a70*/  STG.E desc[UR6][R18.64], R29 ;  /* 0x0000001d12007986 */ /* 0x0005e2000c101906 */
[----:B0-----:R-:W-:-:S04]  /*0a80*/  IMAD.WIDE R12, R4, 0x4, R14 ;  /* 0x00000004040c7825 */ /* 0x001fc800078e020e */
[C---:B-1----:R-:W-:Y:S01]  /*0a90*/  IMAD.WIDE R14, R4.reuse, 0x4, R18 ;  /* 0x00000004040e7825 */ /* 0x042fe200078e0212 */
[----:B------:R2:W-:Y:S03]  /*0aa0*/  STG.E desc[UR6][R12.64], R29 ;  /* 0x0000001d0c007986 */ /* 0x0005e6000c101906 */
[C---:B------:R-:W-:Y:S01]  /*0ab0*/  IMAD.WIDE R16, R4.reuse, 0x4, R12 ;  /* 0x0000000404107825 */ /* 0x040fe200078e020c */
[----:B------:R2:W-:Y:S03]  /*0ac0*/  STG.E desc[UR6][R14.64], R29 ;  /* 0x0000001d0e007986 */ /* 0x0005e6000c101906 */
[----:B------:R-:W-:Y:S01]  /*0ad0*/  IMAD.WIDE R24, R4, 0x4, R14 ;  /* 0x0000000404187825 */ /* 0x000fe200078e020e */
[----:B------:R2:W-:Y:S04]  /*0ae0*/  STG.E desc[UR6][R16.64], R29 ;  /* 0x0000001d10007986 */ /* 0x0005e8000c101906 */
[----:B------:R2:W-:Y:S01]  /*0af0*/  STG.E desc[UR6][R24.64], R29 ;  /* 0x0000001d18007986 */ /* 0x0005e2000c101906 */
[----:B------:R-:W-:Y:S05]  /*0b00*/  @P0 BRA `(.L_x_8) ;  /* 0xfffffffc006c0947 */ /* 0x000fea000383ffff */
.L_x_7:
[----:B------:R-:W-:Y:S05]  /*0b10*/  BSYNC.RECONVERGENT B0 ;  /* 0x0000000000007941 */ /* 0x000fea0003800200 */
.L_x_6:
[----:B------:R-:W-:Y:S04]  /*0b20*/  BSSY.RECONVERGENT B0, `(.L_x_5) ;  /* 0x0000039000007945 */ /* 0x000fe80003800200 */
[----:B------:R-:W-:Y:S05]  /*0b30*/  @!P1 BRA `(.L_x_9) ;  /* 0x0000000000dc9947 */ /* 0x000fea0003800000 */
[----:B------:R-:W-:Y:S01]  /*0b40*/  ISETP.GE.U32.AND P0, PT, R6, 0x4, PT ;  /* 0x000000040600780c */ /* 0x000fe20003f06070 */
[----:B------:R-:W-:Y:S01]  /*0b50*/  BSSY.RECONVERGENT B1, `(.L_x_10) ;  /* 0x0000019000017945 */ /* 0x000fe20003800200 */
[----:B------:R-:W-:-:S04]  /*0b60*/  LOP3.LUT R28, R5, 0x3, RZ, 0xc0, !PT ;  /* 0x00000003051c7812 */ /* 0x000fc800078ec0ff */
[----:B------:R-:W-:-:S07]  /*0b70*/  ISETP.NE.AND P1, PT, R28, RZ, PT ;  /* 0x000000ff1c00720c */ /* 0x000fce0003f25270 */
[----:B------:R-:W-:Y:S06]  /*0b80*/  @!P0 BRA `(.L_x_11) ;  /* 0x0000000000548947 */ /* 0x000fec0003800000 */
[----:B--2---:R-:W0:Y:S01]  /*0b90*/  LDC.64 R18, c[0x0][0x3a8] ;  /* 0x0000ea00ff127b82 */ /* 0x004e220000000a00 */
[C---:B------:R-:W-:Y:S01]  /*0ba0*/  IMAD R9, R20.reuse, R4, R21 ;  /* 0x0000000414097224 */ /* 0x040fe200078e0215 */
[----:B------:R-:W-:Y:S02]  /*0bb0*/  MOV R29, 0x7fffffff ;  /* 0x7fffffff001d7802 */ /* 0x000fe40000000f00 */
[----:B------:R-:W-:-:S04]  /*0bc0*/  IADD3 R20, PT, PT, R20, 0x4, RZ ;  /* 0x0000000414147810 */ /* 0x000fc80007ffe0ff */
[----:B------:R-:W1:Y:S01]  /*0bd0*/  LDC.64 R16, c[0x0][0x3b0] ;  /* 0x0000ec00ff107b82 */ /* 0x000e620000000a00 */
[----:B0-----:R-:W-:-:S05]  /*0be0*/  IMAD.WIDE R18, R9, 0x4, R18 ;  /* 0x0000000409127825 */ /* 0x001fca00078e0212 */
[----:B------:R0:W-:Y:S01]  /*0bf0*/  STG.E desc[UR6][R18.64], R29 ;  /* 0x0000001d12007986 */ /* 0x0001e2000c101906 */
[----:B-1----:R-:W-:-:S04]  /*0c00*/  IMAD.WIDE R16, R9, 0x4, R16 ;  /* 0x0000000409107825 */ /* 0x002fc800078e0210 */
[C---:B------:R-:W-:Y:S01]  /*0c10*/  IMAD.WIDE R8, R4.reuse, 0x4, R18 ;  /* 0x0000000404087825 */ /* 0x040fe200078e0212 */
[----:B------:R0:W-:Y:S03]  /*0c20*/  STG.E desc[UR6][R16.64], R29 ;  /* 0x0000001d10007986 */ /* 0x0001e6000c101906 */
        /* <DEDUP_REMOVED lines=8> */
[----:B------:R-:W-:Y:S01]  /*0cb0*/  IMAD.WIDE R24, R4, 0x4, R14 ;  /* 0x0000000404187825 */ /* 0x000fe200078e020e */
[----:B------:R0:W-:Y:S04]  /*0cc0*/  STG.E desc[UR6][R26.64], R29 ;  /* 0x0000001d1a007986 */ /* 0x0001e8000c101906 */
[----:B------:R0:W-:Y:S02]  /*0cd0*/  STG.E desc[UR6][R24.64], R29 ;  /* 0x0000001d18007986 */ /* 0x0001e4000c101906 */
.L_x_11:
[----:B------:R-:W-:Y:S05]  /*0ce0*/  BSYNC.RECONVERGENT B1 ;  /* 0x0000000000017941 */ /* 0x000fea0003800200 */
.L_x_10:
[----:B------:R-:W-:Y:S05]  /*0cf0*/  @!P1 BRA `(.L_x_9) ;  /* 0x00000000006c9947 */ /* 0x000fea0003800000 */
[----:B------:R-:W-:Y:S01]  /*0d00*/  LOP3.LUT R5, R5, 0x1, RZ, 0xc0, !PT ;  /* 0x0000000105057812 */ /* 0x000fe200078ec0ff */
[----:B------:R-:W-:Y:S01]  /*0d10*/  BSSY.RECONVERGENT B1, `(.L_x_12) ;  /* 0x0000013000017945 */ /* 0x000fe20003800200 */
[----:B------:R-:W-:Y:S02]  /*0d20*/  ISETP.NE.AND P0, PT, R28, 0x1, PT ;  /* 0x000000011c00780c */ /* 0x000fe40003f05270 */
[----:B------:R-:W-:-:S13]  /*0d30*/  ISETP.NE.U32.AND P1, PT, R5, 0x1, PT ;  /* 0x000000010500780c */ /* 0x000fda0003f25070 */
[----:B0-2---:R-:W0:Y:S08]  /*0d40*/  @!P1 LDC.64 R14, c[0x0][0x3a8] ;  /* 0x0000ea00ff0e9b82 */ /* 0x005e300000000a00 */
[----:B------:R-:W1:Y:S01]  /*0d50*/  @!P1 LDC.64 R12, c[0x0][0x3b0] ;  /* 0x0000ec00ff0c9b82 */ /* 0x000e620000000a00 */
[----:B------:R-:W-:Y:S05]  /*0d60*/  @!P0 BRA `(.L_x_13) ;  /* 0x0000000000348947 */ /* 0x000fea0003800000 */
[----:B------:R-:W2:Y:S01]  /*0d70*/  LDC.64 R18, c[0x0][0x3a8] ;  /* 0x0000ea00ff127b82 */ /* 0x000ea20000000a00 */
[C---:B------:R-:W-:Y:S01]  /*0d80*/  IMAD R5, R20.reuse, R4, R21 ;  /* 0x0000000414057224 */ /* 0x040fe200078e0215 */
[----:B------:R-:W-:-:S06]  /*0d90*/  IADD3 R20, PT, PT, R20, 0x2, RZ ;  /* 0x0000000214147810 */ /* 0x000fcc0007ffe0ff */
[----:B------:R-:W3:Y:S01]  /*0da0*/  LDC.64 R8, c[0x0][0x3b0] ;  /* 0x0000ec00ff087b82 */ /* 0x000ee20000000a00 */
[----:B--2---:R-:W-:-:S04]  /*0db0*/  IMAD.WIDE R18, R5, 0x4, R18 ;  /* 0x0000000405127825 */ /* 0x004fc800078e0212 */
[----:B------:R-:W-:-:S04]  /*0dc0*/  IMAD.WIDE R10, R4, 0x4, R18 ;  /* 0x00000004040a7825 */ /* 0x000fc800078e0212 */
[----:B---3--:R-:W-:Y:S01]  /*0dd0*/  IMAD.WIDE R8, R5, 0x4, R8 ;  /* 0x0000000405087825 */ /* 0x008fe200078e0208 */
[----:B------:R-:W-:-:S03]  /*0de0*/  MOV R5, 0x7fffffff ;  /* 0x7fffffff00057802 */ /* 0x000fc60000000f00 */
[----:B------:R-:W-:Y:S02]  /*0df0*/  IMAD.WIDE R16, R4, 0x4, R8 ;  /* 0x0000000404107825 */ /* 0x000fe400078e0208 */
[----:B------:R2:W-:Y:S04]  /*0e00*/  STG.E desc[UR6][R18.64], R5 ;  /* 0x0000000512007986 */ /* 0x0005e8000c101906 */
[----:B------:R2:W-:Y:S04]  /*0e10*/  STG.E desc[UR6][R8.64], R5 ;  /* 0x0000000508007986 */ /* 0x0005e8000c101906 */
[----:B------:R2:W-:Y:S04]  /*0e20*/  STG.E desc[UR6][R10.64], R5 ;  /* 0x000000050a007986 */ /* 0x0005e8000c101906 */
[----:B------:R2:W-:Y:S02]  /*0e30*/  STG.E desc[UR6][R16.64], R5 ;  /* 0x0000000510007986 */ /* 0x0005e4000c101906 */
.L_x_13:
[----:B------:R-:W-:Y:S05]  /*0e40*/  BSYNC.RECONVERGENT B1 ;  /* 0x0000000000017941 */ /* 0x000fea0003800200 */
.L_x_12:
[----:B--2---:R-:W-:Y:S01]  /*0e50*/  @!P1 IMAD R5, R20, R4, R21 ;  /* 0x0000000414059224 */ /* 0x004fe200078e0215 */
[----:B------:R-:W-:-:S03]  /*0e60*/  @!P1 MOV R9, 0x7fffffff ;  /* 0x7fffffff00099802 */ /* 0x000fc60000000f00 */
[----:B0-----:R-:W-:-:S04]  /*0e70*/  @!P1 IMAD.WIDE R14, R5, 0x4, R14 ;  /* 0x00000004050e9825 */ /* 0x001fc800078e020e */
[----:B-1----:R-:W-:Y:S01]  /*0e80*/  @!P1 IMAD.WIDE R12, R5, 0x4, R12 ;  /* 0x00000004050c9825 */ /* 0x002fe200078e020c */
[----:B------:R1:W-:Y:S04]  /*0e90*/  @!P1 STG.E desc[UR6][R14.64], R9 ;  /* 0x000000090e009986 */ /* 0x0003e8000c101906 */
[----:B------:R1:W-:Y:S02]  /*0ea0*/  @!P1 STG.E desc[UR6][R12.64], R9 ;  /* 0x000000090c009986 */ /* 0x0003e4000c101906 */
.L_x_9:
[----:B------:R-:W-:Y:S05]  /*0eb0*/  BSYNC.RECONVERGENT B0 ;  /* 0x0000000000007941 */ /* 0x000fea0003800200 */
.L_x_5:
[C---:B0-----:R-:W-:Y:S02]  /*0ec0*/  IADD3 R10, PT, PT, R0.reuse, -0x2, RZ ;  /* 0xfffffffe000a7810 */ /* 0x041fe40007ffe0ff */
[-C--:B------:R-:W-:Y:S02]  /*0ed0*/  ISETP.GT.AND P1, PT, R0, R3.reuse, PT ;  /* 0x000000030000720c */ /* 0x080fe40003f24270 */
[-C--:B------:R-:W-:Y:S02]  /*0ee0*/  ISETP.GE.AND P0, PT, R10, R3.reuse, PT ;  /* 0x000000030a00720c */ /* 0x080fe40003f06270 */
[C---:B------:R-:W-:Y:S02]  /*0ef0*/  ISETP.GE.AND P2, PT, R0.reuse, R3, PT ;  /* 0x000000030000720c */ /* 0x040fe40003f46270 */
[----:B------:R-:W-:-:S07]  /*0f00*/  ISETP.LT.OR P0, PT, R0, 0x2, P0 ;  /* 0x000000020000780c */ /* 0x000fce0000701670 */
[----:B-1----:R-:W0:Y:S01]  /*0f10*/  @!P1 LDC.64 R8, c[0x0][0x3b0] ;  /* 0x0000ec00ff089b82 */ /* 0x002e220000000a00 */
[----:B------:R-:W-:-:S05]  /*0f20*/  @!P1 IADD3 R6, PT, PT, R0, -0x1, RZ ;  /* 0xffffffff00069810 */ /* 0x000fca0007ffe0ff */
[-CC-:B------:R-:W-:Y:S02]  /*0f30*/  @!P0 IMAD R5, R10, R4.reuse, R21.reuse ;  /* 0x000000040a058224 */ /* 0x180fe400078e0215 */
[----:B--2---:R-:W1:Y:S01]  /*0f40*/  @!P0 LDC.64 R12, c[0x0][0x3b0] ;  /* 0x0000ec00ff0c8b82 */ /* 0x004e620000000a00 */
[----:B------:R-:W-:-:S04]  /*0f50*/  @!P1 IMAD R11, R6, R4, R21 ;  /* 0x00000004060b9224 */ /* 0x000fc800078e0215 */
[----:B0-----:R-:W-:-:S04]  /*0f60*/  @!P1 IMAD.WIDE.U32 R8, R11, 0x4, R8 ;  /* 0x000000040b089825 */ /* 0x001fc800078e0008 */
[----:B-1----:R-:W-:-:S05]  /*0f70*/  @!P0 IMAD.WIDE.U32 R4, R5, 0x4, R12 ;  /* 0x0000000405048825 */ /* 0x002fca00078e000c */
[----:B------:R0:W-:Y:S04]  /*0f80*/  @!P0 STG.E desc[UR6][R4.64], RZ ;  /* 0x000000ff04008986 */ /* 0x0001e8000c101906 */
[----:B------:R0:W-:Y:S01]  /*0f90*/  @!P1 STG.E desc[UR6][R8.64], RZ ;  /* 0x000000ff08009986 */ /* 0x0001e2000c101906 */
[----:B------:R-:W-:Y:S05]  /*0fa0*/  @P2 EXIT ;  /* 0x000000000000294d */ /* 0x000fea0003800000 */
[----:B------:R-:W-:Y:S01]  /*0fb0*/  I2FP.F32.S32 R22, R22 ;  /* 0x0000001600167245 */ /* 0x000fe20000201400 */
[----:B------:R-:W-:Y:S02]  /*0fc0*/  UMOV UR4, 0x40c90fdb ;  /* 0x40c90fdb00047882 */ /* 0x000fe40000000000 */
[----:B0-----:R-:W-:Y:S01]  /*0fd0*/  MOV R9, UR4 ;  /* 0x0000000400097c02 */ /* 0x001fe20008000f00 */
[----:B------:R-:W0:Y:S08]  /*0fe0*/  MUFU.RCP R3, R22 ;  /* 0x0000001600037308 */ /* 0x000e300000001000 */
[----:B------:R-:W1:Y:S01]  /*0ff0*/  FCHK P0, R9, R22 ;  /* 0x0000001609007302 */ /* 0x000e620000000000 */
[----:B0-----:R-:W-:-:S04]  /*1000*/  FFMA R4, -R22, R3, 1 ;  /* 0x3f80000016047423 */ /* 0x001fc80000000103 */
[----:B------:R-:W-:-:S04]  /*1010*/  FFMA R3, R3, R4, R3 ;  /* 0x0000000403037223 */ /* 0x000fc80000000003 */
[----:B------:R-:W-:-:S04]  /*1020*/  FFMA R14, R3, 6.2831854820251464844, RZ ;  /* 0x40c90fdb030e7823 */ /* 0x000fc800000000ff */
[----:B------:R-:W-:-:S04]  /*1030*/  FFMA R5, -R22, R14, 6.2831854820251464844 ;  /* 0x40c90fdb16057423 */ /* 0x000fc8000000010e */
[----:B------:R-:W-:Y:S01]  /*1040*/  FFMA R14, R3, R5, R14 ;  /* 0x00000005030e7223 */ /* 0x000fe2000000000e */
[----:B-1----:R-:W-:Y:S06]  /*1050*/  @!P0 BRA `(.L_x_14) ;  /* 0x0000000000088947 */ /* 0x002fec0003800000 */
[----:B------:R-:W-:-:S07]  /*1060*/  MOV R4, 0x1080 ;  /* 0x0000108000047802 */ /* 0x000fce0000000f00 */
[----:B------:R-:W-:Y:S05]  /*1070*/  CALL.REL.NOINC `($__internal_2_$__cuda_sm3x_div_rn_noftz_f32_slowpath) ;  /* 0x0000002400587944 */ /* 0x000fea0003c00000 */
.L_x_14:
[C---:B------:R-:W-:Y:S01]  /*1080*/  FMUL R3, R14.reuse, 0.63661974668502807617 ;  /* 0x3f22f9830e037820 */ /* 0x040fe20000400000 */
[----:B------:R-:W-:Y:S01]  /*1090*/  FSETP.GE.AND P0, PT, |R14|, 105615, PT ;  /* 0x47ce47800e00780b */ /* 0x000fe20003f06200 */
[----:B------:R-:W-:Y:S04]  /*10a0*/  BSSY.RECONVERGENT B0, `(.L_x_15) ;  /* 0x000003e000007945 */ /* 0x000fe80003800200 */
[----:B------:R-:W0:Y:S02]  /*10b0*/  F2I.NTZ R3, R3 ;  /* 0x0000000300037305 */ /* 0x000e240000203100 */
[----:B0-----:R-:W-:-:S05]  /*10c0*/  I2FP.F32.S32 R5, R3 ;  /* 0x0000000300057245 */ /* 0x001fca0000201400 */
[----:B------:R-:W-:-:S04]  /*10d0*/  FFMA R4, R5, -1.5707962512969970703, R14 ;  /* 0xbfc90fda05047823 */ /* 0x000fc8000000000e */
[----:B------:R-:W-:-:S04]  /*10e0*/  FFMA R4, R5, -7.5497894158615963534e-08, R4 ;  /* 0xb3a2216805047823 */ /* 0x000fc80000000004 */
[----:B------:R-:W-:Y:S01]  /*10f0*/  FFMA R4, R5, -5.3903029534742383927e-15, R4 ;  /* 0xa7c234c505047823 */ /* 0x000fe20000000004 */
[----:B------:R-:W-:Y:S06]  /*1100*/  @!P0 BRA `(.L_x_16) ;  /* 0x0000000000dc8947 */ /* 0x000fec0003800000 */
[----:B------:R-:W-:-:S13]  /*1110*/  FSETP.NEU.AND P0, PT, |R14|, +INF , PT ;  /* 0x7f8000000e00780b */ /* 0x000fda0003f0d200 */
[----:B------:R-:W-:Y:S01]  /*1120*/  @!P0 FMUL R4, RZ, R14 ;  /* 0x0000000eff048220 */ /* 0x000fe20000400000 */
[----:B------:R-:W-:Y:S01]  /*1130*/  @!P0 MOV R3, RZ ;  /* 0x000000ff00038202 */ /* 0x000fe20000000f00 */
[----:B------:R-:W-:Y:S06]  /*1140*/  @!P0 BRA `(.L_x_16) ;  /* 0x0000000000cc8947 */ /* 0x000fec0003800000 */
[----:B------:R-:W-:Y:S01]  /*1150*/  SHF.L.U32 R4, R14, 0x8, RZ ;  /* 0x000000080e047819 */ /* 0x000fe200000006ff */
[----:B------:R-:W-:Y:S01]  /*1160*/  HFMA2 R8, -RZ, RZ, 0, 0 ;  /* 0x00000000ff087431 */ /* 0x000fe200000001ff */
[----:B------:R-:W-:Y:S01]  /*1170*/  MOV R3, R1 ;  /* 0x0000000100037202 */ /* 0x000fe20000000f00 */
[----:B------:R-:W0:Y:S01]  /*1180*/  LDCU.64 UR8, c[0x4][URZ] ;  /* 0x01000000ff0877ac */ /* 0x000e220008000a00 */
[----:B------:R-:W-:Y:S01]  /*1190*/  LOP3.LUT R9, R4, 0x80000000, RZ, 0xfc, !PT ;  /* 0x8000000004097812 */ /* 0x000fe200078efcff */
[----:B------:R-:W-:Y:S01]  /*11a0*/  UMOV UR5, URZ ;  /* 0x000000ff00057c82 */ /* 0x000fe20008000000 */
[----:B------:R-:W-:-:S05]  /*11b0*/  UMOV UR4, URZ ;  /* 0x000000ff00047c82 */ /* 0x000fca0008000000 */
.L_x_17:
[----:B0-----:R-:W-:Y:S02]  /*11c0*/  MOV R12, UR8 ;  /* 0x00000008000c7c02 */ /* 0x001fe40008000f00 */
[----:B------:R-:W-:-:S05]  /*11d0*/  MOV R13, UR9 ;  /* 0x00000009000d7c02 */ /* 0x000fca0008000f00 */
[----:B------:R-:W2:Y:S01]  /*11e0*/  LDG.E.CONSTANT R4, desc[UR6][R12.64] ;  /* 0x000000060c047981 */ /* 0x000ea2000c1e9900 */
[----:B------:R-:W-:Y:S02]  /*11f0*/  UIADD3 UR8, UP0, UPT, UR8, 0x4, URZ ;  /* 0x0000000408087890 */ /* 0x000fe4000ff1e0ff */
[----:B------:R-:W-:Y:S02]  /*1200*/  UIADD3 UR4, UPT, UPT, UR4, 0x1, URZ ;  /* 0x0000000104047890 */ /* 0x000fe4000fffe0ff */
[----:B------:R-:W-:Y:S02]  /*1210*/  UIADD3.X UR9, UPT, UPT, URZ, UR9, URZ, UP0, !UPT ;  /* 0x00000009ff097290 */ /* 0x000fe400087fe4ff */
[----:B------:R-:W-:Y:S01]  /*1220*/  UISETP.NE.AND UP0, UPT, UR4, 0x6, UPT ;  /* 0x000000060400788c */ /* 0x000fe2000bf05270 */
[----:B--2---:R-:W-:-:S03]  /*1230*/  IMAD.WIDE.U32 R4, R4, R9, RZ ;  /* 0x0000000904047225 */ /* 0x004fc600078e00ff */
[----:B------:R-:W-:-:S04]  /*1240*/  IADD3 R4, P0, PT, R4, R8, RZ ;  /* 0x0000000804047210 */ /* 0x000fc80007f1e0ff */
[----:B------:R-:W-:Y:S01]  /*1250*/  IADD3.X R8, PT, PT, R5, UR5, RZ, P0, !PT ;  /* 0x0000000505087c10 */ /* 0x000fe200087fe4ff */
[----:B------:R0:W-:Y:S02]  /*1260*/  STL [R3], R4 ;  /* 0x0000000403007387 */ /* 0x0001e40000100800 */
[----:B0-----:R-:W-:Y:S01]  /*1270*/  IADD3 R3, PT, PT, R3, 0x4, RZ ;  /* 0x0000000403037810 */ /* 0x001fe20007ffe0ff */
[----:B------:R-:W-:Y:S06]  /*1280*/  BRA.U UP0, `(.L_x_17) ;  /* 0xfffffffd00cc7547 */ /* 0x000fec000b83ffff */
[----:B------:R-:W-:Y:S01]  /*1290*/  SHF.R.U32.HI R6, RZ, 0x17, R14 ;  /* 0x00000017ff067819 */ /* 0x000fe2000001160e */
[----:B------:R0:W-:Y:S03]  /*12a0*/  STL [R1+0x18], R8 ;  /* 0x0000180801007387 */ /* 0x0001e60000100800 */
[C---:B------:R-:W-:Y:S02]  /*12b0*/  LOP3.LUT R3, R6.reuse, 0xe0, RZ, 0xc0, !PT ;  /* 0x000000e006037812 */ /* 0x040fe400078ec0ff */
[----:B------:R-:W-:Y:S02]  /*12c0*/  LOP3.LUT P0, RZ, R6, 0x1f, RZ, 0xc0, !PT ;  /* 0x0000001f06ff7812 */ /* 0x000fe4000780c0ff */
[----:B------:R-:W-:-:S04]  /*12d0*/  IADD3 R3, PT, PT, R3, -0x80, RZ ;  /* 0xffffff8003037810 */ /* 0x000fc80007ffe0ff */
[----:B------:R-:W-:-:S05]  /*12e0*/  SHF.R.U32.HI R4, RZ, 0x5, R3 ;  /* 0x00000005ff047819 */ /* 0x000fca0000011603 */
[----:B------:R-:W-:-:S05]  /*12f0*/  IMAD R9, R4, -0x4, R1 ;  /* 0xfffffffc04097824 */ /* 0x000fca00078e0201 */
[----:B------:R-:W2:Y:S04]  /*1300*/  LDL R3, [R9+0x18] ;  /* 0x0000180009037983 */ /* 0x000ea80000100800 */
[----:B------:R-:W2:Y:S04]  /*1310*/  LDL R4, [R9+0x14] ;  /* 0x0000140009047983 */ /* 0x000ea80000100800 */
[----:B------:R-:W3:Y:S01]  /*1320*/  @P0 LDL R5, [R9+0x10] ;  /* 0x0000100009050983 */ /* 0x000ee20000100800 */
[----:B------:R-:W-:Y:S01]  /*1330*/  LOP3.LUT R6, R6, 0x1f, RZ, 0xc0, !PT ;  /* 0x0000001f06067812 */ /* 0x000fe200078ec0ff */
[----:B------:R-:W-:Y:S01]  /*1340*/  UMOV UR4, 0x54442d19 ;  /* 0x54442d1900047882 */ /* 0x000fe20000000000 */
[----:B------:R-:W-:-:S02]  /*1350*/  UMOV UR5, 0x3bf921fb ;  /* 0x3bf921fb00057882 */ /* 0x000fc40000000000 */
[-C--:B--2---:R-:W-:Y:S02]  /*1360*/  @P0 SHF.L.W.U32.HI R3, R4, R6.reuse, R3 ;  /* 0x0000000604030219 */ /* 0x084fe40000010e03 */
[----:B---3--:R-:W-:Y:S02]  /*1370*/  @P0 SHF.L.W.U32.HI R4, R5, R6, R4 ;  /* 0x0000000605040219 */ /* 0x008fe40000010e04 */
[----:B------:R-:W-:Y:S02]  /*1380*/  ISETP.GE.AND P0, PT, R14, RZ, PT ;  /* 0x000000ff0e00720c */ /* 0x000fe40003f06270 */
[C---:B------:R-:W-:Y:S02]  /*1390*/  SHF.L.W.U32.HI R5, R4.reuse, 0x2, R3 ;  /* 0x0000000204057819 */ /* 0x040fe40000010e03 */
[----:B------:R-:W-:Y:S02]  /*13a0*/  SHF.L.U32 R4, R4, 0x2, RZ ;  /* 0x0000000204047819 */ /* 0x000fe400000006ff */
[----:B------:R-:W-:-:S04]  /*13b0*/  SHF.R.S32.HI R6, RZ, 0x1f, R5 ;  /* 0x0000001fff067819 */ /* 0x000fc80000011405 */
[C---:B------:R-:W-:Y:S02]  /*13c0*/  LOP3.LUT R12, R6.reuse, R4, RZ, 0x3c, !PT ;  /* 0x00000004060c7212 */ /* 0x040fe400078e3cff */
[----:B------:R-:W-:Y:S02]  /*13d0*/  LOP3.LUT R13, R6, R5, RZ, 0x3c, !PT ;  /* 0x00000005060d7212 */ /* 0x000fe400078e3cff */
[----:B------:R-:W-:Y:S02]  /*13e0*/  SHF.R.U32.HI R4, RZ, 0x1e, R3 ;  /* 0x0000001eff047819 */ /* 0x000fe40000011603 */
[C---:B------:R-:W-:Y:S02]  /*13f0*/  LOP3.LUT R6, R5.reuse, R14, RZ, 0x3c, !PT ;  /* 0x0000000e05067212 */ /* 0x040fe400078e3cff */
[----:B------:R-:W0:Y:S01]  /*1400*/  I2F.F64.S64 R12, R12 ;  /* 0x0000000c000c7312 */ /* 0x000e220000301c00 */
[----:B------:R-:W-:Y:S02]  /*1410*/  LEA.HI R3, R5, R4, RZ, 0x1 ;  /* 0x0000000405037211 */ /* 0x000fe400078f08ff */
[----:B------:R-:W-:-:S02]  /*1420*/  ISETP.GE.AND P1, PT, R6, RZ, PT ;  /* 0x000000ff0600720c */ /* 0x000fc40003f26270 */
[----:B------:R-:W-:-:S04]  /*1430*/  IADD3 R4, PT, PT, -R3, RZ, RZ ;  /* 0x000000ff03047210 */ /* 0x000fc80007ffe1ff */
[----:B------:R-:W-:Y:S01]  /*1440*/  @!P0 MOV R3, R4 ;  /* 0x0000000400038202 */ /* 0x000fe20000000f00 */
[----:B0-----:R-:W-:-:S10]  /*1450*/  DMUL R8, R12, UR4 ;  /* 0x000000040c087c28 */ /* 0x001fd40008000000 */
[----:B------:R-:W0:Y:S02]  /*1460*/  F2F.F32.F64 R8, R8 ;  /* 0x0000000800087310 */ /* 0x000e240000301000 */
[----:B0-----:R-:W-:-:S07]  /*1470*/  FSEL R4, -R8, R8, !P1 ;  /* 0x0000000808047208 */ /* 0x001fce0004800100 */
.L_x_16:
[----:B------:R-:W-:Y:S05]  /*1480*/  BSYNC.RECONVERGENT B0 ;  /* 0x0000000000007941 */ /* 0x000fea0003800200 */
.L_x_15:
[----:B------:R-:W0:Y:S01]  /*1490*/  LDCU.64 UR4, c[0x0][0x3a0] ;  /* 0x00007400ff0477ac */ /* 0x000e220008000a00 */
[----:B------:R-:W-:Y:S02]  /*14a0*/  HFMA2 R12, -RZ, RZ, 0.487060546875, -0.0625 ;  /* 0x37cbac00ff0c7431 */ /* 0x000fe400000001ff */
[C---:B------:R-:W-:Y:S01]  /*14b0*/  FMUL R5, R4.reuse, R4 ;  /* 0x0000000404057220 */ /* 0x040fe20000400000 */
[C---:B------:R-:W-:Y:S01]  /*14c0*/  LOP3.LUT R9, R3.reuse, 0x1, RZ, 0xc0, !PT ;  /* 0x0000000103097812 */ /* 0x040fe200078ec0ff */
[----:B------:R-:W-:Y:S01]  /*14d0*/  HFMA2 R11, -RZ, RZ, 1.541015625, -0.052001953125 ;  /* 0x3e2aaaa8ff0b7431 */ /* 0x000fe200000001ff */
[----:B------:R-:W-:Y:S01]  /*14e0*/  IADD3 R3, PT, PT, R3, 0x1, RZ ;  /* 0x0000000103037810 */ /* 0x000fe20007ffe0ff */
[----:B------:R-:W-:Y:S01]  /*14f0*/  BSSY.RECONVERGENT B0, `(.L_x_18) ;  /* 0x000004f000007945 */ /* 0x000fe20003800200 */
[----:B------:R-:W-:Y:S02]  /*1500*/  ISETP.NE.U32.AND P0, PT, R9, 0x1, PT ;  /* 0x000000010900780c */ /* 0x000fe40003f05070 */
[----:B------:R-:W-:Y:S01]  /*1510*/  LOP3.LUT P1, RZ, R3, 0x2, RZ, 0xc0, !PT ;  /* 0x0000000203ff7812 */ /* 0x000fe2000782c0ff */
[----:B------:R-:W-:Y:S01]  /*1520*/  FFMA R8, R5, R12, -0.0013887860113754868507 ;  /* 0xbab607ed05087423 */ /* 0x000fe2000000000c */
[----:B------:R-:W-:-:S04]  /*1530*/  FSEL R3, R4, 1, !P0 ;  /* 0x3f80000004037808 */ /* 0x000fc80004000000 */
[----:B------:R-:W-:Y:S01]  /*1540*/  FSEL R8, R8, -0.00019574658654164522886, P0 ;  /* 0xb94d415308087808 */ /* 0x000fe20000000000 */
[----:B------:R-:W-:Y:S01]  /*1550*/  FFMA R4, R5, R3, RZ ;  /* 0x0000000305047223 */ /* 0x000fe200000000ff */
[----:B0-----:R-:W0:Y:S02]  /*1560*/  F2F.F32.F64 R13, UR4 ;  /* 0x00000004000d7d10 */ /* 0x001e240008301000 */
[----:B0-----:R-:W-:Y:S01]  /*1570*/  FMUL R13, R13, R14 ;  /* 0x0000000e0d0d7220 */ /* 0x001fe20000400000 */
[----:B------:R-:W-:-:S03]  /*1580*/  MOV R14, 0x3c0885e4 ;  /* 0x3c0885e4000e7802 */ /* 0x000fc60000000f00 */
[----:B------:R-:W-:Y:S01]  /*1590*/  FMUL R6, R13, 0.63661974668502807617 ;  /* 0x3f22f9830d067820 */ /* 0x000fe20000400000 */
[----:B------:R-:W-:-:S05]  /*15a0*/  FSEL R16, R14, 0.041666727513074874878, !P0 ;  /* 0x3d2aaabb0e107808 */ /* 0x000fca0004000000 */
[----:B------:R-:W0:Y:S01]  /*15b0*/  F2I.NTZ R6, R6 ;  /* 0x0000000600067305 */ /* 0x000e220000203100 */
[----:B------:R-:W-:Y:S01]  /*15c0*/  FFMA R8, R5, R8, R16 ;  /* 0x0000000805087223 */ /* 0x000fe20000000010 */
[----:B------:R-:W-:Y:S02]  /*15d0*/  FSEL R16, -R11, -0.4999999701976776123, !P0 ;  /* 0xbeffffff0b107808 */ /* 0x000fe40004000100 */
[----:B------:R-:W-:-:S03]  /*15e0*/  FSETP.GE.AND P0, PT, |R13|, 105615, PT ;  /* 0x47ce47800d00780b */ /* 0x000fc60003f06200 */
[----:B------:R-:W-:-:S04]  /*15f0*/  FFMA R8, R5, R8, R16 ;  /* 0x0000000805087223 */ /* 0x000fc80000000010 */
[----:B------:R-:W-:Y:S01]  /*1600*/  FFMA R9, R4, R8, R3 ;  /* 0x0000000804097223 */ /* 0x000fe20000000003 */
[----:B0-----:R-:W-:-:S03]  /*1610*/  I2FP.F32.S32 R18, R6 ;  /* 0x0000000600127245 */ /* 0x001fc60000201400 */
[----:B------:R-:W-:Y:S02]  /*1620*/  @P1 FADD R9, RZ, -R9 ;  /* 0x80000009ff091221 */ /* 0x000fe40000000000 */
        /* <DEDUP_REMOVED lines=9> */
[----:B------:R-:W0:Y:S01]  /*16c0*/  LDCU.64 UR8, c[0x4][URZ] ;  /* 0x01000000ff0877ac */ /* 0x000e220008000a00 */
[----:B------:R-:W-:Y:S02]  /*16d0*/  MOV R8, RZ ;  /* 0x000000ff00087202 */ /* 0x000fe40000000f00 */
[----:B------:R-:W-:Y:S01]  /*16e0*/  MOV R3, R1 ;  /* 0x0000000100037202 */ /* 0x000fe20000000f00 */
[----:B------:R-:W-:Y:S01]  /*16f0*/  UMOV UR5, URZ ;  /* 0x000000ff00057c82 */ /* 0x000fe20008000000 */
[----:B------:R-:W-:Y:S01]  /*1700*/  LOP3.LUT R15, R4, 0x80000000, RZ, 0xfc, !PT ;  /* 0x80000000040f7812 */ /* 0x000fe200078efcff */
[----:B------:R-:W-:-:S06]  /*1710*/  UMOV UR4, URZ ;  /* 0x000000ff00047c82 */ /* 0x000fcc0008000000 */
.L_x_20:
        /* <DEDUP_REMOVED lines=31> */
[----:B------:R-:W-:-:S02]  /*1910*/  SHF.R.S32.HI R5, RZ, 0x1f, R6 ;  /* 0x0000001fff057819 */ /* 0x000fc40000011406 */
[----:B------:R-:W-:Y:S02]  /*1920*/  SHF.R.U32.HI R3, RZ, 0x1e, R3 ;  /* 0x0000001eff037819 */ /* 0x000fe40000011603 */
[C---:B------:R-:W-:Y:S02]  /*1930*/  LOP3.LUT R4, R5.reuse, R4, RZ, 0x3c, !PT ;  /* 0x0000000405047212 */ /* 0x040fe400078e3cff */
[----:B------:R-:W-:Y:S02]  /*1940*/  LOP3.LUT R5, R5, R6, RZ, 0x3c, !PT ;  /* 0x0000000605057212 */ /* 0x000fe400078e3cff */
[C---:B------:R-:W-:Y:S02]  /*1950*/  LOP3.LUT R13, R6.reuse, R13, RZ, 0x3c, !PT ;  /* 0x0000000d060d7212 */ /* 0x040fe400078e3cff */
[----:B------:R-:W-:Y:S02]  /*1960*/  LEA.HI R6, R6, R3, RZ, 0x1 ;  /* 0x0000000306067211 */ /* 0x000fe400078f08ff */
[----:B------:R-:W1:Y:S01]  /*1970*/  I2F.F64.S64 R4, R4 ;  /* 0x0000000400047312 */ /* 0x000e620000301c00 */
[----:B------:R-:W-:-:S02]  /*1980*/  ISETP.GE.AND P1, PT, R13, RZ, PT ;  /* 0x000000ff0d00720c */ /* 0x000fc40003f26270 */
[----:B------:R-:W-:-:S04]  /*1990*/  IADD3 R3, PT, PT, -R6, RZ, RZ ;  /* 0x000000ff06037210 */ /* 0x000fc80007ffe1ff */
[----:B------:R-:W-:Y:S01]  /*19a0*/  @!P0 MOV R6, R3 ;  /* 0x0000000300068202 */ /* 0x000fe20000000f00 */
[----:B-1----:R-:W-:-:S10]  /*19b0*/  DMUL R16, R4, UR4 ;  /* 0x0000000404107c28 */ /* 0x002fd40008000000 */
[----:B------:R-:W1:Y:S02]  /*19c0*/  F2F.F32.F64 R16, R16 ;  /* 0x0000001000107310 */ /* 0x000e640000301000 */
[----:B01----:R-:W-:-:S07]  /*19d0*/  FSEL R3, -R16, R16, !P1 ;  /* 0x0000001010037208 */ /* 0x003fce0004800100 */
.L_x_19:
[----:B------:R-:W-:Y:S05]  /*19e0*/  BSYNC.RECONVERGENT B0 ;  /* 0x0000000000007941 */ /* 0x000fea0003800200 */
.L_x_18:
[----:B------:R-:W-:Y:S01]  /*19f0*/  FMUL R4, R3, R3 ;  /* 0x0000000303047220 */ /* 0x000fe20000400000 */
[C---:B------:R-:W-:Y:S01]  /*1a00*/  LOP3.LUT R5, R6.reuse, 0x1, RZ, 0xc0, !PT ;  /* 0x0000000106057812 */ /* 0x040fe200078ec0ff */
[----:B------:R-:W-:Y:S01]  /*1a10*/  BSSY.RECONVERGENT B0, `(.L_x_21) ;  /* 0x000001a000007945 */ /* 0x000fe20003800200 */
[----:B------:R-:W-:Y:S01]  /*1a20*/  IADD3 R6, PT, PT, R6, 0x1, RZ ;  /* 0x0000000106067810 */ /* 0x000fe20007ffe0ff */
[----:B------:R-:W-:Y:S01]  /*1a30*/  FFMA R12, R4, R12, -0.0013887860113754868507 ;  /* 0xbab607ed040c7423 */ /* 0x000fe2000000000c */
[----:B------:R-:W-:Y:S02]  /*1a40*/  ISETP.NE.U32.AND P0, PT, R5, 0x1, PT ;  /* 0x000000010500780c */ /* 0x000fe40003f05070 */
[----:B------:R-:W-:Y:S02]  /*1a50*/  LOP3.LUT P1, RZ, R6, 0x2, RZ, 0xc0, !PT ;  /* 0x0000000206ff7812 */ /* 0x000fe4000782c0ff */
[----:B------:R-:W-:Y:S02]  /*1a60*/  FSEL R13, R14, 0.041666727513074874878, !P0 ;  /* 0x3d2aaabb0e0d7808 */ /* 0x000fe40004000000 */
[----:B------:R-:W-:-:S02]  /*1a70*/  FSEL R5, R12, -0.00019574658654164522886, P0 ;  /* 0xb94d41530c057808 */ /* 0x000fc40000000000 */
[----:B------:R-:W-:Y:S02]  /*1a80*/  FSEL R3, R3, 1, !P0 ;  /* 0x3f80000003037808 */ /* 0x000fe40004000000 */
[----:B------:R-:W-:Y:S01]  /*1a90*/  FSEL R8, -R11, -0.4999999701976776123, !P0 ;  /* 0xbeffffff0b087808 */ /* 0x000fe20004000100 */
[C---:B------:R-:W-:Y:S02]  /*1aa0*/  FFMA R5, R4.reuse, R5, R13 ;  /* 0x0000000504057223 */ /* 0x040fe4000000000d */
[C---:B------:R-:W-:Y:S02]  /*1ab0*/  FFMA R6, R4.reuse, R3, RZ ;  /* 0x0000000304067223 */ /* 0x040fe400000000ff */
[----:B------:R-:W-:-:S04]  /*1ac0*/  FFMA R5, R4, R5, R8 ;  /* 0x0000000504057223 */ /* 0x000fc80000000008 */
[----:B------:R-:W-:-:S04]  /*1ad0*/  FFMA R6, R6, R5, R3 ;  /* 0x0000000506067223 */ /* 0x000fc80000000003 */
[----:B------:R-:W-:-:S05]  /*1ae0*/  @P1 FADD R6, RZ, -R6 ;  /* 0x80000006ff061221 */ /* 0x000fca0000000000 */
[----:B------:R-:W-:-:S04]  /*1af0*/  IADD3 R3, PT, PT, R6, 0x1800000, RZ ;  /* 0x0180000006037810 */ /* 0x000fc80007ffe0ff */
[----:B------:R-:W-:-:S04]  /*1b00*/  LOP3.LUT R3, R3, 0x7f800000, RZ, 0xc0, !PT ;  /* 0x7f80000003037812 */ /* 0x000fc800078ec0ff */
[----:B------:R-:W-:-:S13]  /*1b10*/  ISETP.GT.U32.AND P0, PT, R3, 0x1ffffff, PT ;  /* 0x01ffffff0300780c */ /* 0x000fda0003f04070 */
[----:B------:R-:W-:Y:S05]  /*1b20*/  @P0 BRA `(.L_x_22) ;  /* 0x0000000000100947 */ /* 0x000fea0003800000 */
[----:B------:R-:W-:-:S07]  /*1b30*/  MOV R12, 0x1b50 ;  /* 0x00001b50000c7802 */ /* 0x000fce0000000f00 */
[----:B------:R-:W-:Y:S05]  /*1b40*/  CALL.REL.NOINC `($__internal_0_$__cuda_sm20_rcp_rn_f32_slowpath) ;  /* 0x0000001400747944 */ /* 0x000fea0003c00000 */
[----:B------:R-:W-:Y:S01]  /*1b50*/  MOV R4, R11 ;  /* 0x0000000b00047202 */ /* 0x000fe20000000f00 */
[----:B------:R-:W-:Y:S06]  /*1b60*/  BRA `(.L_x_23) ;  /* 0x0000000000107947 */ /* 0x000fec0003800000 */
.L_x_22:
[----:B------:R-:W0:Y:S02]  /*1b70*/  MUFU.RCP R3, R6 ;  /* 0x0000000600037308 */ /* 0x000e240000001000 */
[----:B0-----:R-:W-:-:S04]  /*1b80*/  FFMA R4, R6, R3, -1 ;  /* 0xbf80000006047423 */ /* 0x001fc80000000003 */
[----:B------:R-:W-:-:S04]  /*1b90*/  FADD.FTZ R4, -R4, -RZ ;  /* 0x800000ff04047221 */ /* 0x000fc80000010100 */
[----:B------:R-:W-:-:S07]  /*1ba0*/  FFMA R4, R3, R4, R3 ;  /* 0x0000000403047223 */ /* 0x000fce0000000003 */
.L_x_23:
[----:B------:R-:W-:Y:S05]  /*1bb0*/  BSYNC.RECONVERGENT B0 ;  /* 0x0000000000007941 */ /* 0x000fea0003800200 */
.L_x_21:
[----:B------:R-:W-:Y:S01]  /*1bc0*/  FFMA R3, R4, R4, -1 ;  /* 0xbf80000004037423 */ /* 0x000fe20000000004 */
[----:B------:R-:W-:Y:S04]  /*1bd0*/  BSSY.RECONVERGENT B0, `(.L_x_24) ;  /* 0x000000e000007945 */ /* 0x000fe80003800200 */
[----:B------:R-:W-:-:S04]  /*1be0*/  FMNMX R6, RZ, R3, !PT ;  /* 0x00000003ff067209 */ /* 0x000fc80007800000 */
[----:B------:R-:W-:Y:S01]  /*1bf0*/  IADD3 R3, PT, PT, R6, -0xd000000, RZ ;  /* 0xf300000006037810 */ /* 0x000fe20007ffe0ff */
[----:B------:R0:W1:Y:S03]  /*1c00*/  MUFU.RSQ R5, R6 ;  /* 0x0000000600057308 */ /* 0x0000660000001400 */
[----:B------:R-:W-:-:S13]  /*1c10*/  ISETP.GT.U32.AND P0, PT, R3, 0x727fffff, PT ;  /* 0x727fffff0300780c */ /* 0x000fda0003f04070 */
[----:B0-----:R-:W-:Y:S05]  /*1c20*/  @!P0 BRA `(.L_x_25) ;  /* 0x0000000000108947 */ /* 0x001fea0003800000 */
[----:B------:R-:W-:-:S07]  /*1c30*/  MOV R14, 0x1c50 ;  /* 0x00001c50000e7802 */ /* 0x000fce0000000f00 */
[----:B-1----:R-:W-:Y:S05]  /*1c40*/  CALL.REL.NOINC `($__internal_1_$__cuda_sm20_sqrt_rn_f32_slowpath) ;  /* 0x0000001800087944 */ /* 0x002fea0003c00000 */
[----:B------:R-:W-:Y:S01]  /*1c50*/  MOV R3, R5 ;  /* 0x0000000500037202 */ /* 0x000fe20000000f00 */
[----:B------:R-:W-:Y:S06]  /*1c60*/  BRA `(.L_x_26) ;  /* 0x0000000000107947 */ /* 0x000fec0003800000 */
.L_x_25:
[----:B-1----:R-:W-:Y:S01]  /*1c70*/  FMUL.FTZ R3, R6, R5 ;  /* 0x0000000506037220 */ /* 0x002fe20000410000 */
[----:B------:R-:W-:-:S03]  /*1c80*/  FMUL.FTZ R5, R5, 0.5 ;  /* 0x3f00000005057820 */ /* 0x000fc60000410000 */
[----:B------:R-:W-:-:S04]  /*1c90*/  FFMA R6, -R3, R3, R6 ;  /* 0x0000000303067223 */ /* 0x000fc80000000106 */
[----:B------:R-:W-:-:S07]  /*1ca0*/  FFMA R3, R6, R5, R3 ;  /* 0x0000000506037223 */ /* 0x000fce0000000003 */
.L_x_26:
[----:B------:R-:W-:Y:S05]  /*1cb0*/  BSYNC.RECONVERGENT B0 ;  /* 0x0000000000007941 */ /* 0x000fea0003800200 */
.L_x_24:
[----:B------:R-:W0:Y:S01]  /*1cc0*/  LDC R8, c[0x0][0x390] ;  /* 0x0000e400ff087b82 */ /* 0x000e220000000800 */
[----:B------:R-:W1:Y:S07]  /*1cd0*/  LDCU UR4, c[0x0][0x39c] ;  /* 0x00007380ff0477ac */ /* 0x000e6e0008000800 */
[----:B------:R-:W2:Y:S01]  /*1ce0*/  LDC.64 R14, c[0x0][0x380] ;  /* 0x0000e000ff0e7b82 */ /* 0x000ea20000000a00 */
[----:B0-----:R-:W-:-:S04]  /*1cf0*/  IMAD R17, R10, R8, R21 ;  /* 0x000000080a117224 */ /* 0x001fc800078e0215 */
[----:B--2---:R-:W-:-:S04]  /*1d00*/  IMAD.WIDE R24, R17, 0x8, R14 ;  /* 0x0000000811187825 */ /* 0x004fc800078e020e */
[----:B------:R-:W-:Y:S02]  /*1d10*/  IMAD.WIDE R10, R8, 0x8, R24 ;  /* 0x00000008080a7825 */ /* 0x000fe400078e0218 */
[----:B------:R-:W2:Y:S04]  /*1d20*/  LDG.E.64.CONSTANT R24, desc[UR6][R24.64] ;  /* 0x0000000618187981 */ /* 0x000ea8000c1e9b00 */
[----:B------:R-:W3:Y:S01]  /*1d30*/  LDG.E.64.CONSTANT R18, desc[UR6][R10.64] ;  /* 0x000000060a127981 */ /* 0x000ee2000c1e9b00 */
[----:B------:R-:W-:Y:S01]  /*1d40*/  FADD R3, -R3, R4 ;  /* 0x0000000403037221 */ /* 0x000fe20000000100 */
[----:B-1----:R-:W-:-:S03]  /*1d50*/  UISETP.NE.AND UP0, UPT, UR4, URZ, UPT ;  /* 0x000000ff0400728c */ /* 0x002fc6000bf05270 */
[----:B------:R-:W-:-:S04]  /*1d60*/  FADD R6, R3, 1 ;  /* 0x3f80000003067421 */ /* 0x000fc80000000000 */
[----:B------:R-:W-:Y:S01]  /*1d70*/  FMUL R5, R9, R6 ;  /* 0x0000000609057220 */ /* 0x000fe20000400000 */
[----:B------:R-:W-:Y:S01]  /*1d80*/  I2FP.F32.S32 R6, R23 ;  /* 0x0000001700067245 */ /* 0x000fe20000201400 */
[----:B--2---:R0:W1:Y:S08]  /*1d90*/  F2F.F32.F64 R13, R24 ;  /* 0x00000018000d7310 */ /* 0x0040700000301000 */
[----:B---3--:R0:W2:Y:S01]  /*1da0*/  F2F.F32.F64 R4, R18 ;  /* 0x0000001200047310 */ /* 0x0080a20000301000 */
[----:B------:R-:W-:Y:S05]  /*1db0*/  BRA.U UP0, `(.L_x_27) ;  /* 0x0000000900a47547 */ /* 0x000fea000b800000 */
[----:B------:R-:W3:Y:S01]  /*1dc0*/  LDC R9, c[0x0][0x394] ;  /* 0x0000e500ff097b82 */ /* 0x000ee20000000800 */
[----:B------:R-:W-:Y:S01]  /*1dd0*/  LOP3.LUT R2, RZ, R2, RZ, 0x33, !PT ;  /* 0x00000002ff027212 */ /* 0x000fe200078e33ff */
[----:B------:R-:W-:Y:S01]  /*1de0*/  BSSY.RECONVERGENT B0, `(.L_x_28) ;  /* 0x000003f000007945 */ /* 0x000fe20003800200 */
[----:B--2---:R-:W-:Y:S02]  /*1df0*/  MOV R22, R4 ;  /* 0x0000000400167202 */ /* 0x004fe40000000f00 */
[-C--:B---3--:R-:W-:Y:S02]  /*1e00*/  IADD3 R12, PT, PT, -R0, R9.reuse, RZ ;  /* 0x00000009000c7210 */ /* 0x088fe40007ffe1ff */
[----:B------:R-:W-:Y:S02]  /*1e10*/  IADD3 R2, PT, PT, R2, R9, RZ ;  /* 0x0000000902027210 */ /* 0x000fe40007ffe0ff */
[----:B------:R-:W-:Y:S02]  /*1e20*/  LOP3.LUT R12, R12, 0x1, RZ, 0xc0, !PT ;  /* 0x000000010c0c7812 */ /* 0x000fe400078ec0ff */
[----:B------:R-:W-:Y:S01]  /*1e30*/  ISETP.NE.AND P1, PT, R2, R7, PT ;  /* 0x000000070200720c */ /* 0x000fe20003f25270 */
[----:B------:R-:W-:Y:S01]  /*1e40*/  FADD R7, R6, 3 ;  /* 0x4040000006077421 */ /* 0x000fe20000000000 */
[----:B------:R-:W-:Y:S01]  /*1e50*/  ISETP.NE.U32.AND P0, PT, R12, 0x1, PT ;  /* 0x000000010c00780c */ /* 0x000fe20003f05070 */
[----:B------:R-:W-:-:S02]  /*1e60*/  HFMA2 R2, -RZ, RZ, 0, 0 ;  /* 0x00000000ff027431 */ /* 0x000fc400000001ff */
[----:B------:R-:W-:Y:S02]  /*1e70*/  HFMA2 R6, -RZ, RZ, 0, 0 ;  /* 0x00000000ff067431 */ /* 0x000fe400000001ff */
[----:B------:R-:W-:-:S08]  /*1e80*/  FMUL R7, R7, 0.5 ;  /* 0x3f00000007077820 */ /* 0x000fd00000400000 */
[----:B------:R-:W-:Y:S05]  /*1e90*/  @P0 BRA `(.L_x_29) ;  /* 0x0000000000cc0947 */ /* 0x000fea0003800000 */
[----:B------:R-:W-:-:S06]  /*1ea0*/  IMAD.WIDE R10, R8, 0x8, R10 ;  /* 0x00000008080a7825 */ /* 0x000fcc00078e020a */
[----:B------:R-:W2:Y:S01]  /*1eb0*/  LDG.E.64.CONSTANT R10, desc[UR6][R10.64] ;  /* 0x000000060a0a7981 */ /* 0x000ea2000c1e9b00 */
[----:B------:R-:W-:Y:S01]  /*1ec0*/  FMUL R2, RZ, -R3 ;  /* 0x80000003ff027220 */ /* 0x000fe20000400000 */
[----:B------:R-:W-:Y:S01]  /*1ed0*/  FADD R6, -R3, 1 ;  /* 0x3f80000003067421 */ /* 0x000fe20000000100 */
[----:B------:R-:W-:Y:S02]  /*1ee0*/  LEA R17, R8, R17, 0x1 ;  /* 0x0000001108117211 */ /* 0x000fe400078e08ff */
[----:B0-----:R-:W-:Y:S01]  /*1ef0*/  FFMA R19, RZ, -R3, -R2 ;  /* 0x80000003ff137223 */ /* 0x001fe20000000802 */
[----:B------:R-:W-:-:S03]  /*1f00*/  IADD3 R0, PT, PT, R0, 0x1, RZ ;  /* 0x0000000100007810 */ /* 0x000fc60007ffe0ff */
[----:B------:R-:W-:Y:S01]  /*1f10*/  FADD R23, R2, R19 ;  /* 0x0000001302177221 */ /* 0x000fe20000000000 */
[----:B------:R-:W-:-:S03]  /*1f20*/  FMUL R19, R6, 0.5 ;  /* 0x3f00000006137820 */ /* 0x000fc60000400000 */
[----:B------:R-:W-:-:S04]  /*1f30*/  FADD R25, R2, R23 ;  /* 0x0000001702197221 */ /* 0x000fc80000000000 */
[----:B------:R-:W-:-:S04]  /*1f40*/  FADD R2, -R2, R25 ;  /* 0x0000001902027221 */ /* 0x000fc80000000100 */
[----:B------:R-:W-:Y:S01]  /*1f50*/  FADD R23, R23, -R2 ;  /* 0x8000000217177221 */ /* 0x000fe20000000000 */
[-C--:B------:R-:W-:Y:S01]  /*1f60*/  FMUL R2, RZ, R5.reuse ;  /* 0x00000005ff027220 */ /* 0x080fe20000400000 */
[----:B--2---:R0:W1:Y:S03]  /*1f70*/  F2F.F32.F64 R22, R10 ;  /* 0x0000000a00167310 */ /* 0x0040660000301000 */
[----:B0-----:R-:W-:Y:S01]  /*1f80*/  FFMA R11, RZ, R5, -R2 ;  /* 0x00000005ff0b7223 */ /* 0x001fe20000000802 */
[----:B-1----:R-:W-:-:S04]  /*1f90*/  FADD R12, -R13, R22 ;  /* 0x000000160d0c7221 */ /* 0x002fc80000000100 */
[----:B------:R-:W-:-:S04]  /*1fa0*/  FFMA R6, R12, R19, R25 ;  /* 0x000000130c067223 */ /* 0x000fc80000000019 */
[----:B------:R-:W-:-:S04]  /*1fb0*/  FADD R13, -R25, R6 ;  /* 0x00000006190d7221 */ /* 0x000fc80000000100 */
[--C-:B------:R-:W-:Y:S01]  /*1fc0*/  FADD R16, R6, -R13.reuse ;  /* 0x8000000d06107221 */ /* 0x100fe20000000000 */
[----:B------:R-:W-:-:S03]  /*1fd0*/  FFMA R13, R12, R19, -R13 ;  /* 0x000000130c0d7223 */ /* 0x000fc6000000080d */
[----:B------:R-:W-:-:S04]  /*1fe0*/  FADD R16, R25, -R16 ;  /* 0x8000001019107221 */ /* 0x000fc80000000000 */
[----:B------:R-:W-:-:S04]  /*1ff0*/  FADD R16, R16, R13 ;  /* 0x0000000d10107221 */ /* 0x000fc80000000000 */
[----:B------:R-:W-:Y:S01]  /*2000*/  FADD R16, R23, R16 ;  /* 0x0000001017107221 */ /* 0x000fe20000000000 */
[----:B------:R-:W-:-:S03]  /*2010*/  FADD R23, R2, R11 ;  /* 0x0000000b02177221 */ /* 0x000fc60000000000 */
[----:B------:R-:W-:Y:S01]  /*2020*/  FADD R11, RZ, R16 ;  /* 0x00000010ff0b7221 */ /* 0x000fe20000000000 */
[----:B------:R-:W-:-:S03]  /*2030*/  FADD R10, R2, R23 ;  /* 0x00000017020a7221 */ /* 0x000fc60000000000 */
[----:B------:R-:W-:Y:S01]  /*2040*/  FADD R13, R6, R11 ;  /* 0x0000000b060d7221 */ /* 0x000fe20000000000 */
[----:B------:R-:W-:-:S03]  /*2050*/  FADD R2, -R2, R10 ;  /* 0x0000000a02027221 */ /* 0x000fc60000000100 */
[----:B------:R-:W-:Y:S01]  /*2060*/  FADD R19, R13, R10 ;  /* 0x0000000a0d137221 */ /* 0x000fe20000000000 */
[----:B------:R-:W-:Y:S01]  /*2070*/  FADD R6, R6, -R13 ;  /* 0x8000000d06067221 */ /* 0x000fe20000000000 */
[----:B------:R-:W-:Y:S02]  /*2080*/  FADD R2, R23, -R2 ;  /* 0x8000000217027221 */ /* 0x000fe40000000000 */
[----:B------:R-:W-:Y:S01]  /*2090*/  FADD R12, -R10, R19 ;  /* 0x000000130a0c7221 */ /* 0x000fe20000000100 */
[----:B------:R-:W-:-:S03]  /*20a0*/  FADD R6, R11, R6 ;  /* 0x000000060b067221 */ /* 0x000fc60000000000 */
[--C-:B------:R-:W-:Y:S01]  /*20b0*/  FADD R25, R19, -R12.reuse ;  /* 0x8000000c13197221 */ /* 0x100fe20000000000 */
[----:B------:R-:W-:-:S03]  /*20c0*/  FADD R12, R13, -R12 ;  /* 0x8000000c0d0c7221 */ /* 0x000fc60000000000 */
[----:B------:R-:W-:Y:S02]  /*20d0*/  FADD R25, R10, -R25 ;  /* 0x800000190a197221 */ /* 0x000fe40000000000 */
[----:B------:R-:W0:Y:S02]  /*20e0*/  LDC.64 R10, c[0x0][0x3b0] ;  /* 0x0000ec00ff0a7b82 */ /* 0x000e240000000a00 */
[----:B------:R-:W-:-:S04]  /*20f0*/  FADD R25, R25, R12 ;  /* 0x0000000c19197221 */ /* 0x000fc80000000000 */
[----:B------:R-:W-:Y:S02]  /*2100*/  FADD R25, R2, R25 ;  /* 0x0000001902197221 */ /* 0x000fe40000000000 */
[----:B------:R-:W1:Y:S02]  /*2110*/  LDC.64 R12, c[0x0][0x3a8] ;  /* 0x0000ea00ff0c7b82 */ /* 0x000e640000000a00 */
[----:B------:R-:W-:-:S04]  /*2120*/  FADD R2, R6, R25 ;  /* 0x0000001906027221 */ /* 0x000fc80000000000 */
[----:B------:R-:W-:-:S04]  /*2130*/  FADD R6, R19, R2 ;  /* 0x0000000213067221 */ /* 0x000fc80000000000 */
[----:B------:R-:W-:-:S04]  /*2140*/  FADD R19, R19, -R6 ;  /* 0x8000000613137221 */ /* 0x000fc80000000000 */
[----:B------:R-:W-:Y:S01]  /*2150*/  FADD R2, R2, R19 ;  /* 0x0000001302027221 */ /* 0x000fe20000000000 */
[----:B0-----:R-:W-:-:S04]  /*2160*/  IMAD.WIDE R10, R17, 0x4, R10 ;  /* 0x00000004110a7825 */ /* 0x001fc800078e020a */
[----:B------:R-:W-:-:S04]  /*2170*/  FADD R18, R6, R2 ;  /* 0x0000000206127221 */ /* 0x000fc80000000000 */
[----:B------:R-:W-:Y:S01]  /*2180*/  FMUL R19, R18, R7 ;  /* 0x0000000712137220 */ /* 0x000fe20000400000 */
[----:B------:R2:W-:Y:S01]  /*2190*/  STG.E desc[UR6][R10.64], R18 ;  /* 0x000000120a007986 */ /* 0x0005e2000c101906 */
[----:B-1----:R-:W-:Y:S01]  /*21a0*/  IMAD.WIDE R16, R17, 0x4, R12 ;  /* 0x0000000411107825 */ /* 0x002fe200078e020c */
[----:B------:R-:W-:-:S04]  /*21b0*/  MOV R13, R4 ;  /* 0x00000004000d7202 */ /* 0x000fc80000000f00 */
[----:B------:R2:W-:Y:S03]  /*21c0*/  STG.E desc[UR6][R16.64], R19 ;  /* 0x0000001310007986 */ /* 0x0005e6000c101906 */
.L_x_29:
[----:B------:R-:W-:Y:S05]  /*21d0*/  BSYNC.RECONVERGENT B0 ;  /* 0x0000000000007941 */ /* 0x000fea0003800200 */
.L_x_28:
[----:B------:R-:W-:Y:S05]  /*21e0*/  @!P1 EXIT ;  /* 0x000000000000994d */ /* 0x000fea0003800000 */
[----:B------:R-:W-:Y:S01]  /*21f0*/  FADD R4, -R3, 1 ;  /* 0x3f80000003047421 */ /* 0x000fe20000000100 */
[----:B------:R-:W-:Y:S02]  /*2200*/  HFMA2 R20, -RZ, RZ, 0, 0 ;  /* 0x00000000ff147431 */ /* 0x000fe400000001ff */
[----:B------:R-:W-:Y:S01]  /*2210*/  IMAD R21, R0, R8, R21 ;  /* 0x0000000800157224 */ /* 0x000fe200078e0215 */
[----:B------:R-:W-:Y:S01]  /*2220*/  MOV R12, RZ ;  /* 0x000000ff000c7202 */ /* 0x000fe20000000f00 */
[----:B------:R-:W-:-:S07]  /*2230*/  FMUL R4, R4, 0.5 ;  /* 0x3f00000004047820 */ /* 0x000fce0000400000 */
.L_x_30:
[----:B--23--:R-:W-:-:S05]  /*2240*/  IMAD.WIDE R16, R21, 0x8, R14 ;  /* 0x0000000815107825 */ /* 0x00cfca00078e020e */
[----:B------:R2:W3:Y:S01]  /*2250*/  LDG.E.64.CONSTANT R10, desc[UR6][R16.64] ;  /* 0x00000006100a7981 */ /* 0x0004e2000c1e9b00 */
[----:B0-----:R-:W-:-:S06]  /*2260*/  IMAD.WIDE R18, R8, 0x8, R16 ;  /* 0x0000000808127825 */ /* 0x001fcc00078e0210 */
[----:B------:R-:W4:Y:S01]  /*2270*/  LDG.E.64.CONSTANT R18, desc[UR6][R18.64] ;  /* 0x0000000612127981 */ /* 0x000f22000c1e9b00 */
[C---:B------:R-:W-:Y:S01]  /*2280*/  FMUL R26, R3.reuse, -R20 ;  /* 0x80000014031a7220 */ /* 0x040fe20000400000 */
[----:B------:R-:W-:Y:S01]  /*2290*/  IADD3 R0, PT, PT, R0, 0x2, RZ ;  /* 0x0000000200007810 */ /* 0x000fe20007ffe0ff */
[C---:B--2---:R-:W-:Y:S02]  /*22a0*/  FMUL R16, R3.reuse, -R6 ;  /* 0x8000000603107220 */ /* 0x044fe40000400000 */
[----:B------:R-:W-:Y:S01]  /*22b0*/  FFMA R23, -R3, R20, -R26 ;  /* 0x0000001403177223 */ /* 0x000fe2000000091a */
[----:B------:R-:W-:-:S03]  /*22c0*/  ISETP.GE.AND P0, PT, R0, R9, PT ;  /* 0x000000090000720c */ /* 0x000fc60003f06270 */
[----:B------:R-:W-:-:S04]  /*22d0*/  FFMA R25, -R3, R12, R23 ;  /* 0x0000000c03197223 */ /* 0x000fc80000000117 */
[----:B------:R-:W-:-:S04]  /*22e0*/  FADD R12, R26, R25 ;  /* 0x000000191a0c7221 */ /* 0x000fc80000000000 */
[----:B------:R-:W-:-:S04]  /*22f0*/  FADD R26, -R26, R12 ;  /* 0x0000000c1a1a7221 */ /* 0x000fc80000000100 */
[----:B------:R-:W-:Y:S01]  /*2300*/  FADD R26, R25, -R26 ;  /* 0x8000001a191a7221 */ /* 0x000fe20000000000 */
[----:B---3--:R-:W1:Y:S08]  /*2310*/  F2F.F32.F64 R24, R10 ;  /* 0x0000000a00187310 */ /* 0x008e700000301000 */
[----:B----4-:R-:W0:Y:S01]  /*2320*/  F2F.F32.F64 R25, R18 ;  /* 0x0000001200197310 */ /* 0x010e220000301000 */
[----:B-1----:R-:W-:-:S04]  /*2330*/  FADD R23, R24, -R13 ;  /* 0x8000000d18177221 */ /* 0x002fc80000000000 */
[----:B------:R-:W-:-:S04]  /*2340*/  FFMA R13, R23, R4, R12 ;  /* 0x00000004170d7223 */ /* 0x000fc8000000000c */
[----:B------:R-:W-:Y:S01]  /*2350*/  FADD R20, -R12, R13 ;  /* 0x0000000d0c147221 */ /* 0x000fe20000000100 */
[----:B0-----:R-:W-:-:S03]  /*2360*/  FADD R29, R25, -R22 ;  /* 0x80000016191d7221 */ /* 0x001fc60000000000 */
[--C-:B------:R-:W-:Y:S01]  /*2370*/  FADD R17, R13, -R20.reuse ;  /* 0x800000140d117221 */ /* 0x100fe20000000000 */
[----:B------:R-:W-:Y:S01]  /*2380*/  FFMA R20, R23, R4, -R20 ;  /* 0x0000000417147223 */ /* 0x000fe20000000814 */
[-C--:B------:R-:W-:Y:S02]  /*2390*/  FFMA R23, -R3, R6.reuse, -R16 ;  /* 0x0000000603177223 */ /* 0x080fe40000000910 */
[----:B------:R-:W-:Y:S01]  /*23a0*/  FADD R17, R12, -R17 ;  /* 0x800000110c117221 */ /* 0x000fe20000000000 */
[----:B------:R-:W-:Y:S01]  /*23b0*/  FMUL R12, R5, R6 ;  /* 0x00000006050c7220 */ /* 0x000fe20000400000 */
[----:B------:R-:W-:Y:S02]  /*23c0*/  FFMA R23, -R3, R2, R23 ;  /* 0x0000000203177223 */ /* 0x000fe40000000117 */
[----:B------:R-:W-:Y:S01]  /*23d0*/  FADD R17, R17, R20 ;  /* 0x0000001411117221 */ /* 0x000fe20000000000 */
[----:B------:R-:W-:-:S03]  /*23e0*/  FFMA R11, R5, R6, -R12 ;  /* 0x00000006050b7223 */ /* 0x000fc6000000080c */
[----:B------:R-:W-:Y:S01]  /*23f0*/  FADD R10, R26, R17 ;  /* 0x000000111a0a7221 */ /* 0x000fe20000000000 */
[----:B------:R-:W-:-:S03]  /*2400*/  FFMA R17, R5, R2, R11 ;  /* 0x0000000205117223 */ /* 0x000fc6000000000b */
        /* <DEDUP_REMOVED lines=11> */
[----:B------:R-:W-:Y:S01]  /*24c0*/  FADD R26, R27, -R2 ;  /* 0x800000021b1a7221 */ /* 0x000fe20000000000 */
[----:B------:R-:W-:-:S03]  /*24d0*/  FADD R27, R16, R23 ;  /* 0x00000017101b7221 */ /* 0x000fc60000000000 */
[----:B------:R-:W-:Y:S01]  /*24e0*/  FADD R26, R26, R19 ;  /* 0x000000131a1a7221 */ /* 0x000fe20000000000 */
[-CC-:B------:R-:W-:Y:S01]  /*24f0*/  FFMA R2, R4, R29.reuse, R27.reuse ;  /* 0x0000001d04027223 */ /* 0x180fe2000000001b */
[----:B------:R-:W-:Y:S02]  /*2500*/  FADD R16, -R16, R27 ;  /* 0x0000001b10107221 */ /* 0x000fe40000000100 */
[----:B------:R-:W-:Y:S01]  /*2510*/  FADD R17, R17, R26 ;  /* 0x0000001a11117221 */ /* 0x000fe20000000000 */
[----:B------:R-:W-:Y:S01]  /*2520*/  FADD R13, -R27, R2 ;  /* 0x000000021b0d7221 */ /* 0x000fe20000000100 */
[----:B------:R-:W-:Y:S02]  /*2530*/  FADD R16, R23, -R16 ;  /* 0x8000001017107221 */ /* 0x000fe40000000000 */
[----:B------:R-:W-:Y:S01]  /*2540*/  FADD R12, R12, R17 ;  /* 0x000000110c0c7221 */ /* 0x000fe20000000000 */
[--C-:B------:R-:W-:Y:S01]  /*2550*/  FADD R6, R2, -R13.reuse ;  /* 0x8000000d02067221 */ /* 0x100fe20000000000 */
[----:B------:R-:W-:Y:S01]  /*2560*/  FFMA R13, R4, R29, -R13 ;  /* 0x0000001d040d7223 */ /* 0x000fe2000000080d */
[----:B------:R-:W0:Y:S01]  /*2570*/  LDC.64 R22, c[0x0][0x3b0] ;  /* 0x0000ec00ff167b82 */ /* 0x000e220000000a00 */
[----:B------:R-:W-:Y:S01]  /*2580*/  FADD R20, R11, R12 ;  /* 0x0000000c0b147221 */ /* 0x000fe20000000000 */
[----:B------:R-:W-:-:S03]  /*2590*/  FADD R6, R27, -R6 ;  /* 0x800000061b067221 */ /* 0x000fc60000000000 */
[----:B------:R-:W-:Y:S01]  /*25a0*/  FADD R11, R11, -R20 ;  /* 0x800000140b0b7221 */ /* 0x000fe20000000000 */
[----:B------:R-:W-:Y:S01]  /*25b0*/  FADD R13, R6, R13 ;  /* 0x0000000d060d7221 */ /* 0x000fe20000000000 */
[CC--:B------:R-:W-:Y:S02]  /*25c0*/  FMUL R6, R5.reuse, R20.reuse ;  /* 0x0000001405067220 */ /* 0x0c0fe40000400000 */
[----:B------:R-:W-:Y:S01]  /*25d0*/  FADD R12, R12, R11 ;  /* 0x0000000b0c0c7221 */ /* 0x000fe20000000000 */
[----:B------:R-:W-:Y:S01]  /*25e0*/  FADD R13, R16, R13 ;  /* 0x0000000d100d7221 */ /* 0x000fe20000000000 */
[----:B------:R-:W-:-:S03]  /*25f0*/  FFMA R11, R5, R20, -R6 ;  /* 0x00000014050b7223 */ /* 0x000fc60000000806 */
[----:B------:R-:W-:Y:S01]  /*2600*/  FADD R17, RZ, R13 ;  /* 0x0000000dff117221 */ /* 0x000fe20000000000 */
[----:B------:R-:W-:-:S03]  /*2610*/  FFMA R11, R5, R12, R11 ;  /* 0x0000000c050b7223 */ /* 0x000fc6000000000b */
[----:B------:R-:W-:Y:S01]  /*2620*/  FADD R19, R2, R17 ;  /* 0x0000001102137221 */ /* 0x000fe20000000000 */
[----:B------:R-:W-:-:S03]  /*2630*/  FADD R10, R6, R11 ;  /* 0x0000000b060a7221 */ /* 0x000fc60000000000 */
[----:B------:R-:W-:Y:S01]  /*2640*/  FADD R2, R2, -R19 ;  /* 0x8000001302027221 */ /* 0x000fe20000000000 */
[--C-:B------:R-:W-:Y:S01]  /*2650*/  FADD R13, R19, R10.reuse ;  /* 0x0000000a130d7221 */ /* 0x100fe20000000000 */
[----:B------:R-:W-:Y:S01]  /*2660*/  FADD R6, -R6, R10 ;  /* 0x0000000a06067221 */ /* 0x000fe20000000100 */
[----:B0-----:R-:W-:-:S04]  /*2670*/  IMAD.WIDE R22, R21, 0x4, R22 ;  /* 0x0000000415167825 */ /* 0x001fc800078e0216 */
[----:B------:R-:W-:Y:S01]  /*2680*/  FADD R2, R17, R2 ;  /* 0x0000000211027221 */ /* 0x000fe20000000000 */
[----:B------:R-:W-:Y:S01]  /*2690*/  FADD R16, -R10, R13 ;  /* 0x0000000d0a107221 */ /* 0x000fe20000000100 */
[----:B------:R-:W-:-:S03]  /*26a0*/  FADD R6, R11, -R6 ;  /* 0x800000060b067221 */ /* 0x000fc60000000000 */
[--C-:B------:R-:W-:Y:S01]  /*26b0*/  FADD R27, R13, -R16.reuse ;  /* 0x800000100d1b7221 */ /* 0x100fe20000000000 */
[----:B------:R-:W-:-:S03]  /*26c0*/  FADD R16, R19, -R16 ;  /* 0x8000001013107221 */ /* 0x000fc60000000000 */
[----:B------:R-:W-:Y:S02]  /*26d0*/  FADD R27, R10, -R27 ;  /* 0x8000001b0a1b7221 */ /* 0x000fe40000000000 */
[----:B------:R-:W0:Y:S02]  /*26e0*/  LDC.64 R10, c[0x0][0x3a8] ;  /* 0x0000ea00ff0a7b82 */ /* 0x000e240000000a00 */
[----:B------:R-:W-:-:S04]  /*26f0*/  FADD R27, R27, R16 ;  /* 0x000000101b1b7221 */ /* 0x000fc80000000000 */
[----:B------:R-:W-:-:S04]  /*2700*/  FADD R27, R6, R27 ;  /* 0x0000001b061b7221 */ /* 0x000fc80000000000 */
[----:B------:R-:W-:-:S04]  /*2710*/  FADD R2, R2, R27 ;  /* 0x0000001b02027221 */ /* 0x000fc80000000000 */
[----:B------:R-:W-:-:S04]  /*2720*/  FADD R6, R13, R2 ;  /* 0x000000020d067221 */ /* 0x000fc80000000000 */
[----:B------:R-:W-:Y:S01]  /*2730*/  FADD R17, R13, -R6 ;  /* 0x800000060d117221 */ /* 0x000fe20000000000 */
[----:B------:R-:W-:-:S03]  /*2740*/  FADD R13, R20, R12 ;  /* 0x0000000c140d7221 */ /* 0x000fc60000000000 */
[----:B------:R-:W-:Y:S01]  /*2750*/  FADD R2, R2, R17 ;  /* 0x0000001102027221 */ /* 0x000fe20000000000 */
[----:B------:R-:W-:Y:S01]  /*2760*/  FMUL R27, R13, R7 ;  /* 0x000000070d1b7220 */ /* 0x000fe20000400000 */
[----:B0-----:R-:W-:Y:S01]  /*2770*/  IMAD.WIDE R10, R21, 0x4, R10 ;  /* 0x00000004150a7825 */ /* 0x001fe200078e020a */
[----:B------:R0:W-:Y:S03]  /*2780*/  STG.E desc[UR6][R22.64], R13 ;  /* 0x0000000d16007986 */ /* 0x0001e6000c101906 */
[----:B------:R-:W-:Y:S01]  /*2790*/  FADD R26, R6, R2 ;  /* 0x00000002061a7221 */ /* 0x000fe20000000000 */
[C---:B------:R-:W-:Y:S01]  /*27a0*/  LEA R21, R8.reuse, R21, 0x1 ;  /* 0x0000001508157211 */ /* 0x040fe200078e08ff */
[----:B------:R-:W-:Y:S01]  /*27b0*/  IMAD.WIDE R16, R8, 0x4, R22 ;  /* 0x0000000408107825 */ /* 0x000fe200078e0216 */
[----:B------:R3:W-:Y:S03]  /*27c0*/  STG.E desc[UR6][R10.64], R27 ;  /* 0x0000001b0a007986 */ /* 0x0007e6000c101906 */
[----:B------:R-:W-:Y:S01]  /*27d0*/  FMUL R29, R26, R7 ;  /* 0x000000071a1d7220 */ /* 0x000fe20000400000 */
[----:B------:R-:W-:Y:S01]  /*27e0*/  IMAD.WIDE R18, R8, 0x4, R10 ;  /* 0x0000000408127825 */ /* 0x000fe200078e020a */
[----:B------:R3:W-:Y:S04]  /*27f0*/  STG.E desc[UR6][R16.64], R26 ;  /* 0x0000001a10007986 */ /* 0x0007e8000c101906 */
[----:B------:R3:W-:Y:S01]  /*2800*/  STG.E desc[UR6][R18.64], R29 ;  /* 0x0000001d12007986 */ /* 0x0007e2000c101906 */
[----:B0-----:R-:W-:-:S02]  /*2810*/  MOV R13, R24 ;  /* 0x00000018000d7202 */ /* 0x001fc40000000f00 */
[----:B------:R-:W-:Y:S01]  /*2820*/  MOV R22, R25 ;  /* 0x0000001900167202 */ /* 0x000fe20000000f00 */
[----:B------:R-:W-:Y:S06]  /*2830*/  @!P0 BRA `(.L_x_30) ;  /* 0xfffffff800808947 */ /* 0x000fec000383ffff */
[----:B------:R-:W-:Y:S05]  /*2840*/  EXIT ;  /* 0x000000000000794d */ /* 0x000fea0003800000 */
.L_x_27:
[----:B------:R-:W-:-:S04]  /*2850*/  IADD3 R2, PT, PT, R6, 0x1800000, RZ ;  /* 0x0180000006027810 */ /* 0x000fc80007ffe0ff */
[----:B------:R-:W-:-:S04]  /*2860*/  LOP3.LUT R2, R2, 0x7f800000, RZ, 0xc0, !PT ;  /* 0x7f80000002027812 */ /* 0x000fc800078ec0ff */
[----:B------:R-:W-:-:S13]  /*2870*/  ISETP.GT.U32.AND P0, PT, R2, 0x1ffffff, PT ;  /* 0x01ffffff0200780c */ /* 0x000fda0003f04070 */
[----:B------:R-:W-:Y:S05]  /*2880*/  @P0 BRA `(.L_x_31) ;  /* 0x0000000000100947 */ /* 0x000fea0003800000 */
[----:B------:R-:W-:-:S07]  /*2890*/  MOV R12, 0x28b0 ;  /* 0x000028b0000c7802 */ /* 0x000fce0000000f00 */
[----:B012---:R-:W-:Y:S05]  /*28a0*/  CALL.REL.NOINC `($__internal_0_$__cuda_sm20_rcp_rn_f32_slowpath) ;  /* 0x00000008001c7944 */ /* 0x007fea0003c00000 */
[----:B------:R-:W-:Y:S01]  /*28b0*/  MOV R7, R11 ;  /* 0x0000000b00077202 */ /* 0x000fe20000000f00 */
[----:B------:R-:W-:Y:S06]  /*28c0*/  BRA `(.L_x_32) ;  /* 0x0000000000107947 */ /* 0x000fec0003800000 */
.L_x_31:
[----:B------:R-:W3:Y:S02]  /*28d0*/  MUFU.RCP R7, R6 ;  /* 0x0000000600077308 */ /* 0x000ee40000001000 */
[----:B---3--:R-:W-:-:S04]  /*28e0*/  FFMA R2, R6, R7, -1 ;  /* 0xbf80000006027423 */ /* 0x008fc80000000007 */
[----:B------:R-:W-:-:S04]  /*28f0*/  FADD.FTZ R2, -R2, -RZ ;  /* 0x800000ff02027221 */ /* 0x000fc80000010100 */
[----:B------:R-:W-:-:S07]  /*2900*/  FFMA R7, R7, R2, R7 ;  /* 0x0000000207077223 */ /* 0x000fce0000000007 */
.L_x_32:
[----:B------:R-:W3:Y:S01]  /*2910*/  LDCU UR4, c[0x0][0x390] ;  /* 0x00007200ff0477ac */ /* 0x000ee20008000800 */
[-C--:B------:R-:W-:Y:S01]  /*2920*/  IADD3 R23, PT, PT, -R23, R0.reuse, RZ ;  /* 0x0000000017177210 */ /* 0x080fe20007ffe1ff */
[----:B------:R-:W-:Y:S01]  /*2930*/  FADD R22, -R3, 1 ;  /* 0x3f80000003167421 */ /* 0x000fe20000000100 */
[----:B------:R-:W-:Y:S01]  /*2940*/  FADD R20, R6, 3 ;  /* 0x4040000006147421 */ /* 0x000fe20000000000 */
[----:B------:R-:W-:Y:S01]  /*2950*/  HFMA2 R10, -RZ, RZ, 0, 0 ;  /* 0x00000000ff0a7431 */ /* 0x000fe200000001ff */
[----:B------:R-:W-:Y:S01]  /*2960*/  MOV R2, R0 ;  /* 0x0000000000027202 */ /* 0x000fe20000000f00 */
[----:B------:R-:W-:Y:S01]  /*2970*/  HFMA2 R12, -RZ, RZ, 0, 0 ;  /* 0x00000000ff0c7431 */ /* 0x000fe200000001ff */
[----:B------:R-:W-:Y:S01]  /*2980*/  MOV R16, RZ ;  /* 0x000000ff00107202 */ /* 0x000fe20000000f00 */
[----:B------:R-:W-:Y:S01]  /*2990*/  HFMA2 R28, -RZ, RZ, 0, 0 ;  /* 0x00000000ff1c7431 */ /* 0x000fe200000001ff */
[----:B------:R-:W-:Y:S01]  /*29a0*/  CS2R R8, SRZ ;  /* 0x0000000000087805 */ /* 0x000fe2000001ff00 */
[----:B0-----:R-:W-:Y:S01]  /*29b0*/  HFMA2 R18, -RZ, RZ, 0, 0 ;  /* 0x00000000ff127431 */ /* 0x001fe200000001ff */
[----:B------:R-:W-:Y:S01]  /*29c0*/  MOV R25, RZ ;  /* 0x000000ff00197202 */ /* 0x000fe20000000f00 */
[----:B------:R-:W-:Y:S01]  /*29d0*/  FMUL R22, R22, 0.5 ;  /* 0x3f00000016167820 */ /* 0x000fe20000400000 */
[----:B------:R-:W-:Y:S01]  /*29e0*/  FMUL R20, R20, 0.5 ;  /* 0x3f00000014147820 */ /* 0x000fe20000400000 */
[----:B---3--:R-:W-:-:S02]  /*29f0*/  IMAD R19, R23, UR4, R21 ;  /* 0x0000000417137c24 */ /* 0x008fc4000f8e0215 */
[----:B------:R-:W-:-:S07]  /*2a00*/  IMAD R21, R0, UR4, R21 ;  /* 0x0000000400157c24 */ /* 0x000fce000f8e0215 */
.L_x_33:
[----:B------:R-:W0:Y:S01]  /*2a10*/  LDC.64 R14, c[0x0][0x380] ;  /* 0x0000e000ff0e7b82 */ /* 0x000e220000000a00 */
[----:B--2---:R-:W-:Y:S01]  /*2a20*/  MOV R11, R4 ;  /* 0x00000004000b7202 */ /* 0x004fe20000000f00 */
[----:B------:R-:W-:Y:S01]  /*2a30*/  FMUL R24, R3, -R8 ;  /* 0x8000000803187220 */ /* 0x000fe20000400000 */
[----:B------:R-:W-:Y:S01]  /*2a40*/  ISETP.GE.AND P0, PT, R23, R0, PT ;  /* 0x000000001700720c */ /* 0x000fe20003f06270 */
[----:B------:R-:W2:Y:S01]  /*2a50*/  LDCU.64 UR4, c[0x0][0x390] ;  /* 0x00007200ff0477ac */ /* 0x000ea20008000a00 */
[----:B0-----:R-:W-:-:S06]  /*2a60*/  IMAD.WIDE R14, R21, 0x8, R14 ;  /* 0x00000008150e7825 */ /* 0x001fcc00078e020e */
[----:B------:R-:W3:Y:S01]  /*2a70*/  LDG.E.64.CONSTANT R14, desc[UR6][R14.64] ;  /* 0x000000060e0e7981 */ /* 0x000ee2000c1e9b00 */
[----:B------:R-:W-:-:S04]  /*2a80*/  FFMA R17, -R3, R8, -R24 ;  /* 0x0000000803117223 */ /* 0x000fc80000000918 */
[----:B------:R-:W-:-:S04]  /*2a90*/  FFMA R17, -R3, R16, R17 ;  /* 0x0000001003117223 */ /* 0x000fc80000000111 */
[----:B------:R-:W-:-:S04]  /*2aa0*/  FADD R16, R24, R17 ;  /* 0x0000001118107221 */ /* 0x000fc80000000000 */
[----:B------:R-:W-:-:S04]  /*2ab0*/  FADD R24, -R24, R16 ;  /* 0x0000001018187221 */ /* 0x000fc80000000100 */
[----:B------:R-:W-:Y:S01]  /*2ac0*/  FADD R24, R17, -R24 ;  /* 0x8000001811187221 */ /* 0x000fe20000000000 */
[----:B---3--:R0:W1:Y:S02]  /*2ad0*/  F2F.F32.F64 R4, R14 ;  /* 0x0000000e00047310 */ /* 0x0080640000301000 */
[----:B0-----:R-:W-:-:S04]  /*2ae0*/  FMUL R14, R5, R12 ;  /* 0x0000000c050e7220 */ /* 0x001fc80000400000 */
[----:B------:R-:W-:Y:S01]  /*2af0*/  FFMA R15, R5, R12, -R14 ;  /* 0x0000000c050f7223 */ /* 0x000fe2000000080e */
[----:B-1----:R-:W-:-:S03]  /*2b00*/  FADD R13, R4, -R13 ;  /* 0x8000000d040d7221 */ /* 0x002fc60000000000 */
[----:B------:R-:W-:Y:S01]  /*2b10*/  FFMA R15, R5, R10, R15 ;  /* 0x0000000a050f7223 */ /* 0x000fe2000000000f */
[----:B------:R-:W-:-:S04]  /*2b20*/  FFMA R8, R13, R22, R16 ;  /* 0x000000160d087223 */ /* 0x000fc80000000010 */
[----:B------:R-:W-:-:S04]  /*2b30*/  FADD R27, -R16, R8 ;  /* 0x00000008101b7221 */ /* 0x000fc80000000100 */
[--C-:B------:R-:W-:Y:S01]  /*2b40*/  FFMA R13, R13, R22, -R27.reuse ;  /* 0x000000160d0d7223 */ /* 0x100fe2000000081b */
[----:B------:R-:W-:-:S04]  /*2b50*/  FADD R27, R8, -R27 ;  /* 0x8000001b081b7221 */ /* 0x000fc80000000000 */
[----:B------:R-:W-:-:S04]  /*2b60*/  FADD R16, R16, -R27 ;  /* 0x8000001b10107221 */ /* 0x000fc80000000000 */
[----:B------:R-:W-:-:S04]  /*2b70*/  FADD R13, R16, R13 ;  /* 0x0000000d100d7221 */ /* 0x000fc80000000000 */
[----:B------:R-:W-:Y:S01]  /*2b80*/  FADD R24, R24, R13 ;  /* 0x0000000d18187221 */ /* 0x000fe20000000000 */
[----:B------:R-:W-:-:S03]  /*2b90*/  FADD R13, R14, R15 ;  /* 0x0000000f0e0d7221 */ /* 0x000fc60000000000 */
[----:B------:R-:W-:Y:S01]  /*2ba0*/  FADD R17, RZ, R24 ;  /* 0x00000018ff117221 */ /* 0x000fe20000000000 */
[----:B------:R-:W-:-:S03]  /*2bb0*/  FADD R16, -R14, R13 ;  /* 0x0000000d0e107221 */ /* 0x000fc60000000100 */
[----:B------:R-:W-:Y:S01]  /*2bc0*/  FADD R14, R8, R17 ;  /* 0x00000011080e7221 */ /* 0x000fe20000000000 */
[----:B------:R-:W-:-:S03]  /*2bd0*/  FADD R15, R15, -R16 ;  /* 0x800000100f0f7221 */ /* 0x000fc60000000000 */
[----:B------:R-:W-:Y:S01]  /*2be0*/  FADD R8, R8, -R14 ;  /* 0x8000000e08087221 */ /* 0x000fe20000000000 */
[----:B------:R-:W-:-:S03]  /*2bf0*/  FADD R16, R14, R13 ;  /* 0x0000000d0e107221 */ /* 0x000fc60000000000 */
[----:B------:R-:W-:Y:S01]  /*2c00*/  FADD R8, R17, R8 ;  /* 0x0000000811087221 */ /* 0x000fe20000000000 */
[----:B------:R-:W-:-:S04]  /*2c10*/  FADD R17, -R13, R16 ;  /* 0x000000100d117221 */ /* 0x000fc80000000100 */
[--C-:B------:R-:W-:Y:S01]  /*2c20*/  FADD R24, R16, -R17.reuse ;  /* 0x8000001110187221 */ /* 0x100fe20000000000 */
[----:B------:R-:W-:-:S03]  /*2c30*/  FADD R17, R14, -R17 ;  /* 0x800000110e117221 */ /* 0x000fc60000000000 */
[----:B------:R-:W-:Y:S01]  /*2c40*/  FADD R24, R13, -R24 ;  /* 0x800000180d187221 */ /* 0x000fe20000000000 */
[----:B------:R-:W-:-:S03]  /*2c50*/  MOV R13, R10 ;  /* 0x0000000a000d7202 */ /* 0x000fc60000000f00 */
[----:B------:R-:W-:-:S04]  /*2c60*/  FADD R24, R24, R17 ;  /* 0x0000001118187221 */ /* 0x000fc80000000000 */
[----:B------:R-:W-:Y:S01]  /*2c70*/  FADD R15, R15, R24 ;  /* 0x000000180f0f7221 */ /* 0x000fe20000000000 */
[----:B------:R-:W-:-:S03]  /*2c80*/  FADD R24, -R9, R28 ;  /* 0x0000001c09187221 */ /* 0x000fc60000000100 */
[----:B------:R-:W-:Y:S01]  /*2c90*/  FADD R17, R8, R15 ;  /* 0x0000000f08117221 */ /* 0x000fe20000000000 */
[----:B------:R-:W-:Y:S01]  /*2ca0*/  MOV R8, R12 ;  /* 0x0000000c00087202 */ /* 0x000fe20000000f00 */
[----:B------:R-:W0:Y:S02]  /*2cb0*/  LDC.64 R14, c[0x0][0x3b0] ;  /* 0x0000ec00ff0e7b82 */ /* 0x000e240000000a00 */
[----:B------:R-:W-:-:S04]  /*2cc0*/  FADD R12, R16, R17 ;  /* 0x00000011100c7221 */ /* 0x000fc80000000000 */
[----:B------:R-:W-:-:S04]  /*2cd0*/  FADD R16, R16, -R12 ;  /* 0x8000000c10107221 */ /* 0x000fc80000000000 */
[----:B------:R-:W-:Y:S01]  /*2ce0*/  FADD R10, R17, R16 ;  /* 0x00000010110a7221 */ /* 0x000fe20000000000 */
[----:B------:R-:W-:-:S04]  /*2cf0*/  FADD R16, R24, -R28 ;  /* 0x8000001c18107221 */ /* 0x000fc80000000000 */
[----:B------:R-:W-:Y:S01]  /*2d00*/  FADD R17, -R24, R16 ;  /* 0x0000001018117221 */ /* 0x000fe20000000100 */
[----:B------:R-:W-:-:S03]  /*2d10*/  FADD R16, -R16, -R9 ;  /* 0x8000000910107221 */ /* 0x000fc60000000100 */
[--C-:B------:R-:W-:Y:S01]  /*2d20*/  FADD R17, R17, R28.reuse ;  /* 0x0000001c11117221 */ /* 0x100fe20000000000 */
[----:B------:R-:W-:-:S03]  /*2d30*/  FADD R28, R25, R28 ;  /* 0x0000001c191c7221 */ /* 0x000fc60000000000 */
[----:B------:R-:W-:Y:S01]  /*2d40*/  FADD R29, R17, R16 ;  /* 0x00000010111d7221 */ /* 0x000fe20000000000 */
[----:B0-----:R-:W-:Y:S01]  /*2d50*/  IMAD.WIDE R26, R21, 0x4, R14 ;  /* 0x00000004151a7825 */ /* 0x001fe200078e020e */
[----:B------:R-:W0:Y:S03]  /*2d60*/  LDC.64 R16, c[0x0][0x3a8] ;  /* 0x0000ea00ff107b82 */ /* 0x000e260000000a00 */
[----:B------:R-:W-:Y:S01]  /*2d70*/  FADD R15, R12, R10 ;  /* 0x0000000a0c0f7221 */ /* 0x000fe20000000000 */
[----:B------:R-:W-:Y:S01]  /*2d80*/  FMUL R28, R28, R7 ;  /* 0x000000071c1c7220 */ /* 0x000fe20000400000 */
[----:B------:R-:W-:-:S03]  /*2d90*/  FADD R29, R29, R25 ;  /* 0x000000191d1d7221 */ /* 0x000fc60000000000 */
[----:B------:R0:W-:Y:S01]  /*2da0*/  STG.E desc[UR6][R26.64], R15 ;  /* 0x0000000f1a007986 */ /* 0x0001e2000c101906 */
[----:B------:R-:W-:Y:S01]  /*2db0*/  FFMA R25, R15, R20, -R28 ;  /* 0x000000140f197223 */ /* 0x000fe2000000081c */
[----:B0-----:R-:W-:-:S04]  /*2dc0*/  IMAD.WIDE R14, R21, 0x4, R16 ;  /* 0x00000004150e7825 */ /* 0x001fc800078e0210 */
[----:B------:R-:W-:Y:S01]  /*2dd0*/  @P0 IMAD.WIDE R16, R19, 0x4, R16 ;  /* 0x0000000413100825 */ /* 0x000fe200078e0210 */
[----:B------:R0:W-:Y:S05]  /*2de0*/  STG.E desc[UR6][R14.64], R25 ;  /* 0x000000190e007986 */ /* 0x0001ea000c101906 */
[----:B------:R-:W3:Y:S01]  /*2df0*/  @P0 LDG.E R16, desc[UR6][R16.64] ;  /* 0x0000000610100981 */ /* 0x000ee2000c1e1900 */
[----:B------:R-:W-:Y:S01]  /*2e00*/  MOV R28, RZ ;  /* 0x000000ff001c7202 */ /* 0x000fe20000000f00 */
[----:B------:R-:W-:Y:S01]  /*2e10*/  FADD R29, R29, -R18 ;  /* 0x800000121d1d7221 */ /* 0x000fe20000000000 */
[----:B------:R-:W-:Y:S02]  /*2e20*/  IADD3 R2, PT, PT, R2, 0x1, RZ ;  /* 0x0000000102027810 */ /* 0x000fe40007ffe0ff */
[----:B--2---:R-:W-:-:S02]  /*2e30*/  IADD3 R19, PT, PT, R19, UR4, RZ ;  /* 0x0000000413137c10 */ /* 0x004fc4000fffe0ff */
[----:B------:R-:W-:Y:S02]  /*2e40*/  IADD3 R21, PT, PT, R21, UR4, RZ ;  /* 0x0000000415157c10 */ /* 0x000fe4000fffe0ff */
[----:B------:R-:W-:Y:S02]  /*2e50*/  IADD3 R23, PT, PT, R23, 0x1, RZ ;  /* 0x0000000117177810 */ /* 0x000fe40007ffe0ff */
[----:B---3--:R-:W-:-:S04]  /*2e60*/  @P0 FSETP.NAN.AND P1, PT, |R16|, |R16|, PT ;  /* 0x400000101000020b */ /* 0x008fc80003f28200 */
[----:B------:R-:W-:Y:S02]  /*2e70*/  @P0 FSEL R28, R16, RZ, !P1 ;  /* 0x000000ff101c0208 */ /* 0x000fe40004800000 */
[----:B------:R-:W-:-:S03]  /*2e80*/  FSETP.NAN.AND P0, PT, |R25|, |R25|, PT ;  /* 0x400000191900720b */ /* 0x000fc60003f08200 */
[--C-:B------:R-:W-:Y:S01]  /*2e90*/  FADD R26, -R28, R9.reuse ;  /* 0x000000091c1a7221 */ /* 0x100fe20000000100 */
[----:B0-----:R-:W-:Y:S02]  /*2ea0*/  FSEL R25, R25, RZ, !P0 ;  /* 0x000000ff19197208 */ /* 0x001fe40004000000 */
[----:B------:R-:W-:Y:S01]  /*2eb0*/  ISETP.GE.AND P0, PT, R2, UR5, PT ;  /* 0x0000000502007c0c */ /* 0x000fe2000bf06270 */
[----:B------:R-:W-:-:S04]  /*2ec0*/  FADD R27, R26, -R9 ;  /* 0x800000091a1b7221 */ /* 0x000fc80000000000 */
[----:B------:R-:W-:Y:S01]  /*2ed0*/  FADD R16, -R26, R27 ;  /* 0x0000001b1a107221 */ /* 0x000fe20000000100 */
[----:B------:R-:W-:-:S03]  /*2ee0*/  FADD R28, -R27, -R28 ;  /* 0x8000001c1b1c7221 */ /* 0x000fc60000000100 */
[----:B------:R-:W-:-:S04]  /*2ef0*/  FADD R9, R16, R9 ;  /* 0x0000000910097221 */ /* 0x000fc80000000000 */
[----:B------:R-:W-:-:S04]  /*2f00*/  FADD R9, R9, R28 ;  /* 0x0000001c09097221 */ /* 0x000fc80000000000 */
[----:B------:R-:W-:Y:S01]  /*2f10*/  FADD R27, R9, R18 ;  /* 0x00000012091b7221 */ /* 0x000fe20000000000 */
[----:B------:R-:W-:-:S03]  /*2f20*/  FADD R9, R24, R29 ;  /* 0x0000001d18097221 */ /* 0x000fc60000000000 */
[----:B------:R-:W-:Y:S01]  /*2f30*/  FADD R17, R26, R27 ;  /* 0x0000001b1a117221 */ /* 0x000fe20000000000 */
[----:B------:R-:W-:-:S03]  /*2f40*/  FADD R24, R24, -R9 ;  /* 0x8000000918187221 */ /* 0x000fc60000000000 */
[--C-:B------:R-:W-:Y:S01]  /*2f50*/  FADD R14, R25, R17.reuse ;  /* 0x00000011190e7221 */ /* 0x100fe20000000000 */
[----:B------:R-:W-:Y:S01]  /*2f60*/  FADD R26, R26, -R17 ;  /* 0x800000111a1a7221 */ /* 0x000fe20000000000 */
[----:B------:R-:W-:Y:S02]  /*2f70*/  FADD R15, R29, R24 ;  /* 0x000000181d0f7221 */ /* 0x000fe40000000000 */
[----:B------:R-:W-:Y:S01]  /*2f80*/  FADD R16, -R17, R14 ;  /* 0x0000000e11107221 */ /* 0x000fe20000000100 */
[----:B------:R-:W-:-:S03]  /*2f90*/  FADD R27, R27, R26 ;  /* 0x0000001a1b1b7221 */ /* 0x000fc60000000000 */
[----:B------:R-:W-:-:S04]  /*2fa0*/  FADD R18, -R14, R16 ;  /* 0x000000100e127221 */ /* 0x000fc80000000100 */
[----:B------:R-:W-:Y:S01]  /*2fb0*/  FADD R18, R17, R18 ;  /* 0x0000001211127221 */ /* 0x000fe20000000000 */
[----:B------:R-:W-:Y:S01]  /*2fc0*/  FADD R17, R25, -R16 ;  /* 0x8000001019117221 */ /* 0x000fe20000000000 */
[----:B------:R-:W-:-:S03]  /*2fd0*/  FFMA R16, R6, R25, R9 ;  /* 0x0000001906107223 */ /* 0x000fc60000000009 */
[----:B------:R-:W-:Y:S01]  /*2fe0*/  FADD R18, R18, R17 ;  /* 0x0000001112127221 */ /* 0x000fe20000000000 */
[----:B------:R-:W-:-:S03]  /*2ff0*/  FADD R17, -R9, R16 ;  /* 0x0000001009117221 */ /* 0x000fc60000000100 */
[----:B------:R-:W-:Y:S01]  /*3000*/  FADD R18, R27, R18 ;  /* 0x000000121b127221 */ /* 0x000fe20000000000 */
[--C-:B------:R-:W-:Y:S01]  /*3010*/  FADD R24, -R16, R17.reuse ;  /* 0x0000001110187221 */ /* 0x100fe20000000100 */
[----:B------:R-:W-:-:S03]  /*3020*/  FFMA R17, R6, R25, -R17 ;  /* 0x0000001906117223 */ /* 0x000fc60000000811 */
[----:B------:R-:W-:-:S04]  /*3030*/  FADD R24, R9, R24 ;  /* 0x0000001809187221 */ /* 0x000fc80000000000 */
[----:B------:R-:W-:-:S04]  /*3040*/  FADD R24, R24, R17 ;  /* 0x0000001118187221 */ /* 0x000fc80000000000 */
[----:B------:R-:W-:-:S04]  /*3050*/  FADD R15, R15, R24 ;  /* 0x000000180f0f7221 */ /* 0x000fc80000000000 */
[----:B------:R-:W-:Y:S01]  /*3060*/  FADD R25, RZ, R15 ;  /* 0x0000000fff197221 */ /* 0x000fe20000000000 */
[----:B------:R-:W-:-:S03]  /*3070*/  FADD R15, RZ, R18 ;  /* 0x00000012ff0f7221 */ /* 0x000fc60000000000 */
[----:B------:R-:W-:Y:S01]  /*3080*/  FADD R28, R16, R25 ;  /* 0x00000019101c7221 */ /* 0x000fe20000000000 */
[----:B------:R-:W-:-:S03]  /*3090*/  FADD R9, R14, R15 ;  /* 0x0000000f0e097221 */ /* 0x000fc60000000000 */
[----:B------:R-:W-:Y:S01]  /*30a0*/  FADD R16, R16, -R28 ;  /* 0x8000001c10107221 */ /* 0x000fe20000000000 */
[----:B------:R-:W-:-:S03]  /*30b0*/  FADD R14, R14, -R9 ;  /* 0x800000090e0e7221 */ /* 0x000fc60000000000 */
[----:B------:R-:W-:Y:S01]  /*30c0*/  FADD R25, R25, R16 ;  /* 0x0000001019197221 */ /* 0x000fe20000000000 */
[----:B------:R-:W-:Y:S01]  /*30d0*/  MOV R16, R13 ;  /* 0x0000000d00107202 */ /* 0x000fe20000000f00 */
[----:B------:R-:W-:Y:S01]  /*30e0*/  FADD R18, R15, R14 ;  /* 0x0000000e0f127221 */ /* 0x000fe20000000000 */
[----:B------:R-:W-:Y:S01]  /*30f0*/  MOV R13, R11 ;  /* 0x0000000b000d7202 */ /* 0x000fe20000000f00 */
[----:B------:R-:W-:Y:S06]  /*3100*/  @!P0 BRA `(.L_x_33) ;  /* 0xfffffff800408947 */ /* 0x000fec000383ffff */
[----:B------:R-:W-:Y:S05]  /*3110*/  EXIT ;  /* 0x000000000000794d */ /* 0x000fea0003800000 */
        .weak           $__internal_0_$__cuda_sm20_rcp_rn_f32_slowpath
        .type           $__internal_0_$__cuda_sm20_rcp_rn_f32_slowpath,@function
        .size           $__internal_0_$__cuda_sm20_rcp_rn_f32_slowpath,($__internal_1_$__cuda_sm20_sqrt_rn_f32_slowpath - $__internal_0_$__cuda_sm20_rcp_rn_f32_slowpath)
$__internal_0_$__cuda_sm20_rcp_rn_f32_slowpath:
[----:B------:R-:W-:Y:S01]  /*3120*/  SHF.L.U32 R8, R6, 0x1, RZ ;  /* 0x0000000106087819 */ /* 0x000fe200000006ff */
[----:B------:R-:W-:Y:S03]  /*3130*/  BSSY.RECONVERGENT B1, `(.L_x_34) ;  /* 0x0000030000017945 */ /* 0x000fe60003800200 */
[----:B------:R-:W-:-:S04]  /*3140*/  SHF.R.U32.HI R8, RZ, 0x18, R8 ;  /* 0x00000018ff087819 */ /* 0x000fc80000011608 */
[----:B------:R-:W-:-:S13]  /*3150*/  ISETP.NE.U32.AND P0, PT, R8, RZ, PT ;  /* 0x000000ff0800720c */ /* 0x000fda0003f05070 */
[----:B------:R-:W-:Y:S05]  /*3160*/  @P0 BRA `(.L_x_35) ;  /* 0x0000000000280947 */ /* 0x000fea0003800000 */
[----:B------:R-:W-:-:S04]  /*3170*/  SHF.L.U32 R8, R6, 0x1, RZ ;  /* 0x0000000106087819 */ /* 0x000fc800000006ff */
[----:B------:R-:W-:-:S13]  /*3180*/  ISETP.NE.AND P0, PT, R8, RZ, PT ;  /* 0x000000ff0800720c */ /* 0x000fda0003f05270 */
[----:B------:R-:W-:Y:S01]  /*3190*/  @P0 FFMA R14, R6, 1.84467440737095516160e+19, RZ ;  /* 0x5f800000060e0823 */ /* 0x000fe200000000ff */
[----:B------:R-:W-:Y:S08]  /*31a0*/  @!P0 MUFU.RCP R11, R6 ;  /* 0x00000006000b8308 */ /* 0x000ff00000001000 */
[----:B------:R-:W0:Y:S02]  /*31b0*/  @P0 MUFU.RCP R15, R14 ;  /* 0x0000000e000f0308 */ /* 0x000e240000001000 */
[----:B0-----:R-:W-:-:S04]  /*31c0*/  @P0 FFMA R8, R14, R15, -1 ;  /* 0xbf8000000e080423 */ /* 0x001fc8000000000f */
[----:B------:R-:W-:-:S04]  /*31d0*/  @P0 FADD.FTZ R8, -R8, -RZ ;  /* 0x800000ff08080221 */ /* 0x000fc80000010100 */
[----:B------:R-:W-:-:S04]  /*31e0*/  @P0 FFMA R8, R15, R8, R15 ;  /* 0x000000080f080223 */ /* 0x000fc8000000000f */
[----:B------:R-:W-:Y:S01]  /*31f0*/  @P0 FFMA R11, R8, 1.84467440737095516160e+19, RZ ;  /* 0x5f800000080b0823 */ /* 0x000fe200000000ff */
[----:B------:R-:W-:Y:S06]  /*3200*/  BRA `(.L_x_36) ;  /* 0x0000000000887947 */ /* 0x000fec0003800000 */
.L_x_35:
[----:B------:R-:W-:-:S04]  /*3210*/  IADD3 R11, PT, PT, R8, -0xfd, RZ ;  /* 0xffffff03080b7810 */ /* 0x000fc80007ffe0ff */
[----:B------:R-:W-:-:S13]  /*3220*/  ISETP.GT.U32.AND P0, PT, R11, 0x1, PT ;  /* 0x000000010b00780c */ /* 0x000fda0003f04070 */
[----:B------:R-:W-:Y:S05]  /*3230*/  @P0 BRA `(.L_x_37) ;  /* 0x0000000000780947 */ /* 0x000fea0003800000 */
[----:B------:R-:W-:Y:S02]  /*3240*/  LOP3.LUT R14, R6, 0x7fffff, RZ, 0xc0, !PT ;  /* 0x007fffff060e7812 */ /* 0x000fe400078ec0ff */
[----:B------:R-:W-:Y:S02]  /*3250*/  MOV R18, 0x3 ;  /* 0x0000000300127802 */ /* 0x000fe40000000f00 */
[----:B------:R-:W-:Y:S02]  /*3260*/  LOP3.LUT R14, R14, 0x3f800000, RZ, 0xfc, !PT ;  /* 0x3f8000000e0e7812 */ /* 0x000fe400078efcff */
[----:B------:R-:W-:Y:S02]  /*3270*/  SHF.L.U32 R19, R18, R11, RZ ;  /* 0x0000000b12137219 */ /* 0x000fe400000006ff */
[----:B------:R-:W0:Y:S02]  /*3280*/  MUFU.RCP R15, R14 ;  /* 0x0000000e000f7308 */ /* 0x000e240000001000 */
[----:B0-----:R-:W-:-:S04]  /*3290*/  FFMA R16, R14, R15, -1 ;  /* 0xbf8000000e107423 */ /* 0x001fc8000000000f */
[----:B------:R-:W-:-:S04]  /*32a0*/  FADD.FTZ R16, -R16, -RZ ;  /* 0x800000ff10107221 */ /* 0x000fc80000010100 */
[CCC-:B------:R-:W-:Y:S01]  /*32b0*/  FFMA.RM R17, R15.reuse, R16.reuse, R15.reuse ;  /* 0x000000100f117223 */ /* 0x1c0fe2000000400f */
[----:B------:R-:W-:-:S04]  /*32c0*/  FFMA.RP R16, R15, R16, R15 ;  /* 0x000000100f107223 */ /* 0x000fc8000000800f */
[C---:B------:R-:W-:Y:S02]  /*32d0*/  LOP3.LUT R15, R17.reuse, 0x7fffff, RZ, 0xc0, !PT ;  /* 0x007fffff110f7812 */ /* 0x040fe400078ec0ff */
[----:B------:R-:W-:Y:S02]  /*32e0*/  FSETP.NEU.FTZ.AND P0, PT, R17, R16, PT ;  /* 0x000000101100720b */ /* 0x000fe40003f1d000 */
[----:B------:R-:W-:Y:S02]  /*32f0*/  LOP3.LUT R16, R15, 0x800000, RZ, 0xfc, !PT ;  /* 0x008000000f107812 */ /* 0x000fe400078efcff */
[----:B------:R-:W-:Y:S02]  /*3300*/  SEL R15, RZ, 0xffffffff, !P0 ;  /* 0xffffffffff0f7807 */ /* 0x000fe40004000000 */
[----:B------:R-:W-:Y:S02]  /*3310*/  LOP3.LUT R14, R19, R16, RZ, 0xc0, !PT ;  /* 0x00000010130e7212 */ /* 0x000fe400078ec0ff */
[----:B------:R-:W-:-:S02]  /*3320*/  IADD3 R15, PT, PT, -R15, RZ, RZ ;  /* 0x000000ff0f0f7210 */ /* 0x000fc40007ffe1ff */
[-C--:B------:R-:W-:Y:S02]  /*3330*/  SHF.R.U32.HI R14, RZ, R11.reuse, R14 ;  /* 0x0000000bff0e7219 */ /* 0x080fe4000001160e */
[----:B------:R-:W-:Y:S02]  /*3340*/  LOP3.LUT P1, RZ, R15, R11, R16, 0xf8, !PT ;  /* 0x0000000b0fff7212 */ /* 0x000fe4000782f810 */
[C---:B------:R-:W-:Y:S02]  /*3350*/  LOP3.LUT P0, RZ, R14.reuse, 0x1, RZ, 0xc0, !PT ;  /* 0x000000010eff7812 */ /* 0x040fe4000780c0ff */
[----:B------:R-:W-:-:S04]  /*3360*/  LOP3.LUT P2, RZ, R14, 0x2, RZ, 0xc0, !PT ;  /* 0x000000020eff7812 */ /* 0x000fc8000784c0ff */
[----:B------:R-:W-:Y:S02]  /*3370*/  PLOP3.LUT P0, PT, P0, P1, P2, 0xe0, 0x0 ;  /* 0x000000000000781c */ /* 0x000fe40000703c20 */
[----:B------:R-:W-:Y:S02]  /*3380*/  LOP3.LUT P1, RZ, R6, 0x7fffff, RZ, 0xc0, !PT ;  /* 0x007fffff06ff7812 */ /* 0x000fe4000782c0ff */
[----:B------:R-:W-:-:S04]  /*3390*/  SEL R11, RZ, 0x1, !P0 ;  /* 0x00000001ff0b7807 */ /* 0x000fc80004000000 */
[----:B------:R-:W-:-:S04]  /*33a0*/  IADD3 R11, PT, PT, -R11, RZ, RZ ;  /* 0x000000ff0b0b7210 */ /* 0x000fc80007ffe1ff */
[----:B------:R-:W-:Y:S02]  /*33b0*/  ISETP.GE.AND P0, PT, R11, RZ, PT ;  /* 0x000000ff0b00720c */ /* 0x000fe40003f06270 */
[----:B------:R-:W-:-:S04]  /*33c0*/  IADD3 R11, PT, PT, R8, -0xfc, RZ ;  /* 0xffffff04080b7810 */ /* 0x000fc80007ffe0ff */
[----:B------:R-:W-:-:S07]  /*33d0*/  SHF.R.U32.HI R11, RZ, R11, R16 ;  /* 0x0000000bff0b7219 */ /* 0x000fce0000011610 */
[----:B------:R-:W-:-:S04]  /*33e0*/  @!P0 IADD3 R11, PT, PT, R11, 0x1, RZ ;  /* 0x000000010b0b8810 */ /* 0x000fc80007ffe0ff */
[----:B------:R-:W-:-:S04]  /*33f0*/  @!P1 SHF.L.U32 R11, R11, 0x1, RZ ;  /* 0x000000010b0b9819 */ /* 0x000fc800000006ff */
[----:B------:R-:W-:Y:S01]  /*3400*/  LOP3.LUT R11, R11, 0x80000000, R6, 0xf8, !PT ;  /* 0x800000000b0b7812 */ /* 0x000fe200078ef806 */
[----:B------:R-:W-:Y:S06]  /*3410*/  BRA `(.L_x_36) ;  /* 0x0000000000047947 */ /* 0x000fec0003800000 */
.L_x_37:
[----:B------:R0:W1:Y:S02]  /*3420*/  MUFU.RCP R11, R6 ;  /* 0x00000006000b7308 */ /* 0x0000640000001000 */
.L_x_36:
[----:B------:R-:W-:Y:S05]  /*3430*/  BSYNC.RECONVERGENT B1 ;  /* 0x0000000000017941 */ /* 0x000fea0003800200 */
.L_x_34:
[----:B------:R-:W-:Y:S01]  /*3440*/  HFMA2 R15, -RZ, RZ, 0, 0 ;  /* 0x00000000ff0f7431 */ /* 0x000fe200000001ff */
[----:B------:R-:W-:-:S04]  /*3450*/  MOV R14, R12 ;  /* 0x0000000c000e7202 */ /* 0x000fc80000000f00 */
[----:B01----:R-:W-:Y:S05]  /*3460*/  RET.REL.NODEC R14 `(voss_many_series_one_param_time_major_f32) ;  /* 0xffffffc80ee47950 */ /* 0x003fea0003c3ffff */
        .weak           $__internal_1_$__cuda_sm20_sqrt_rn_f32_slowpath
        .type           $__internal_1_$__cuda_sm20_sqrt_rn_f32_slowpath,@function
        .size           $__internal_1_$__cuda_sm20_sqrt_rn_f32_slowpath,($__internal_2_$__cuda_sm3x_div_rn_noftz_f32_slowpath - $__internal_1_$__cuda_sm20_sqrt_rn_f32_slowpath)
$__internal_1_$__cuda_sm20_sqrt_rn_f32_slowpath:
[----:B------:R-:W-:-:S13]  /*3470*/  LOP3.LUT P0, RZ, R6, 0x7fffffff, RZ, 0xc0, !PT ;  /* 0x7fffffff06ff7812 */ /* 0x000fda000780c0ff */
[----:B------:R-:W-:Y:S01]  /*3480*/  @!P0 MOV R5, R6 ;  /* 0x0000000600058202 */ /* 0x000fe20000000f00 */
[----:B------:R-:W-:Y:S06]  /*3490*/  @!P0 BRA `(.L_x_38) ;  /* 0x0000000000448947 */ /* 0x000fec0003800000 */
[----:B------:R-:W-:Y:S02]  /*34a0*/  FSETP.GEU.FTZ.AND P0, PT, R6, RZ, PT ;  /* 0x000000ff0600720b */ /* 0x000fe40003f1e000 */
[----:B------:R-:W-:-:S11]  /*34b0*/  MOV R3, R6 ;  /* 0x0000000600037202 */ /* 0x000fd60000000f00 */
[----:B------:R-:W-:Y:S01]  /*34c0*/  @!P0 MOV R5, 0x7fffffff ;  /* 0x7fffffff00058802 */ /* 0x000fe20000000f00 */
[----:B------:R-:W-:Y:S06]  /*34d0*/  @!P0 BRA `(.L_x_38) ;  /* 0x0000000000348947 */ /* 0x000fec0003800000 */
[----:B------:R-:W-:-:S13]  /*34e0*/  FSETP.GTU.FTZ.AND P0, PT, |R3|, +INF , PT ;  /* 0x7f8000000300780b */ /* 0x000fda0003f1c200 */
[----:B------:R-:W-:Y:S01]  /*34f0*/  @P0 FADD.FTZ R5, R3, 1 ;  /* 0x3f80000003050421 */ /* 0x000fe20000010000 */
[----:B------:R-:W-:Y:S06]  /*3500*/  @P0 BRA `(.L_x_38) ;  /* 0x0000000000280947 */ /* 0x000fec0003800000 */
[----:B------:R-:W-:-:S13]  /*3510*/  FSETP.NEU.FTZ.AND P0, PT, |R3|, +INF , PT ;  /* 0x7f8000000300780b */ /* 0x000fda0003f1d200 */
[----:B------:R-:W-:-:S04]  /*3520*/  @P0 FFMA R6, R3, 1.84467440737095516160e+19, RZ ;  /* 0x5f80000003060823 */ /* 0x000fc800000000ff */
[----:B------:R-:W0:Y:S02]  /*3530*/  @P0 MUFU.RSQ R5, R6 ;  /* 0x0000000600050308 */ /* 0x000e240000001400 */
[----:B0-----:R-:W-:Y:S01]  /*3540*/  @P0 FMUL.FTZ R11, R6, R5 ;  /* 0x00000005060b0220 */ /* 0x001fe20000410000 */
[----:B------:R-:W-:Y:S01]  /*3550*/  @P0 FMUL.FTZ R12, R5, 0.5 ;  /* 0x3f000000050c0820 */ /* 0x000fe20000410000 */
[----:B------:R-:W-:Y:S02]  /*3560*/  @!P0 MOV R5, R3 ;  /* 0x0000000300058202 */ /* 0x000fe40000000f00 */
[----:B------:R-:W-:-:S04]  /*3570*/  @P0 FADD.FTZ R8, -R11, -RZ ;  /* 0x800000ff0b080221 */ /* 0x000fc80000010100 */
[----:B------:R-:W-:-:S04]  /*3580*/  @P0 FFMA R8, R11, R8, R6 ;  /* 0x000000080b080223 */ /* 0x000fc80000000006 */
[----:B------:R-:W-:-:S04]  /*3590*/  @P0 FFMA R8, R8, R12, R11 ;  /* 0x0000000c08080223 */ /* 0x000fc8000000000b */
[----:B------:R-:W-:-:S07]  /*35a0*/  @P0 FMUL.FTZ R5, R8, 2.3283064365386962891e-10 ;  /* 0x2f80000008050820 */ /* 0x000fce0000410000 */
.L_x_38:
[----:B------:R-:W-:Y:S01]  /*35b0*/  HFMA2 R13, -RZ, RZ, 0, 0 ;  /* 0x00000000ff0d7431 */ /* 0x000fe200000001ff */
[----:B------:R-:W-:-:S04]  /*35c0*/  MOV R12, R14 ;  /* 0x0000000e000c7202 */ /* 0x000fc80000000f00 */
[----:B------:R-:W-:Y:S05]  /*35d0*/  RET.REL.NODEC R12 `(voss_many_series_one_param_time_major_f32) ;  /* 0xffffffc80c887950 */ /* 0x000fea0003c3ffff */
        .weak           $__internal_2_$__cuda_sm3x_div_rn_noftz_f32_slowpath
        .type           $__internal_2_$__cuda_sm3x_div_rn_noftz_f32_slowpath,@function
        .size           $__internal_2_$__cuda_sm3x_div_rn_noftz_f32_slowpath,(.L_x_84 - $__internal_2_$__cuda_sm3x_div_rn_noftz_f32_slowpath)
$__internal_2_$__cuda_sm3x_div_rn_noftz_f32_slowpath:
[----:B------:R-:W-:-:S04]  /*35e0*/  SHF.R.U32.HI R3, RZ, 0x17, R22 ;  /* 0x00000017ff037819 */ /* 0x000fc80000011616 */
[----:B------:R-:W-:-:S04]  /*35f0*/  LOP3.LUT R6, R3, 0xff, RZ, 0xc0, !PT ;  /* 0x000000ff03067812 */ /* 0x000fc800078ec0ff */
[----:B------:R-:W-:-:S04]  /*3600*/  IADD3 R8, PT, PT, R6, -0x1, RZ ;  /* 0xffffffff06087810 */ /* 0x000fc80007ffe0ff */
[----:B------:R-:W-:-:S13]  /*3610*/  ISETP.GT.U32.AND P0, PT, R8, 0xfd, PT ;  /* 0x000000fd0800780c */ /* 0x000fda0003f04070 */
[----:B------:R-:W-:Y:S01]  /*3620*/  @!P0 MOV R9, RZ ;  /* 0x000000ff00098202 */ /* 0x000fe20000000f00 */
[----:B------:R-:W-:Y:S06]  /*3630*/  @!P0 BRA `(.L_x_39) ;  /* 0x0000000000408947 */ /* 0x000fec0003800000 */
[----:B------:R-:W-:Y:S02]  /*3640*/  FSETP.GTU.FTZ.AND P0, PT, |R22|, +INF , PT ;  /* 0x7f8000001600780b */ /* 0x000fe40003f1c200 */
[----:B------:R-:W-:-:S11]  /*3650*/  MOV R3, R22 ;  /* 0x0000001600037202 */ /* 0x000fd60000000f00 */
[----:B------:R-:W-:Y:S05]  /*3660*/  @P0 BRA `(.L_x_40) ;  /* 0x0000000400280947 */ /* 0x000fea0003800000 */
[----:B------:R-:W-:-:S05]  /*3670*/  HFMA2 R5, -RZ, RZ, 2.392578125, 0.0004794597625732421875 ;  /* 0x40c90fdbff057431 */ /* 0x000fca00000001ff */
[----:B------:R-:W-:-:S13]  /*3680*/  LOP3.LUT P0, RZ, R22, 0x7fffffff, R5, 0xc8, !PT ;  /* 0x7fffffff16ff7812 */ /* 0x000fda000780c805 */
[----:B------:R-:W-:Y:S05]  /*3690*/  @!P0 BRA `(.L_x_41) ;  /* 0x0000000400148947 */ /* 0x000fea0003800000 */
[----:B------:R-:W-:Y:S02]  /*36a0*/  FSETP.NEU.FTZ.AND P0, PT, |R3|, +INF , PT ;  /* 0x7f8000000300780b */ /* 0x000fe40003f1d200 */
[----:B------:R-:W-:-:S04]  /*36b0*/  LOP3.LUT P1, RZ, R5, 0x7fffffff, RZ, 0xc0, !PT ;  /* 0x7fffffff05ff7812 */ /* 0x000fc8000782c0ff */
[----:B------:R-:W-:-:S13]  /*36c0*/  PLOP3.LUT P0, PT, P0, P1, PT, 0x2f, 0xf2 ;  /* 0x0000000000f2781c */ /* 0x000fda0000702577 */
[----:B------:R-:W-:Y:S05]  /*36d0*/  @P0 BRA `(.L_x_42) ;  /* 0x0000000000fc0947 */ /* 0x000fea0003800000 */
[----:B------:R-:W-:-:S13]  /*36e0*/  LOP3.LUT P0, RZ, R22, 0x7fffffff, RZ, 0xc0, !PT ;  /* 0x7fffffff16ff7812 */ /* 0x000fda000780c0ff */
[----:B------:R-:W-:Y:S05]  /*36f0*/  @!P0 BRA `(.L_x_43) ;  /* 0x0000000000e88947 */ /* 0x000fea0003800000 */
[----:B------:R-:W-:Y:S02]  /*3700*/  ISETP.GE.AND P0, PT, R8, RZ, PT ;  /* 0x000000ff0800720c */ /* 0x000fe40003f06270 */
[----:B------:R-:W-:-:S11]  /*3710*/  MOV R9, RZ ;  /* 0x000000ff00097202 */ /* 0x000fd60000000f00 */
[----:B------:R-:W-:Y:S01]  /*3720*/  @!P0 FFMA R22, R3, 1.84467440737095516160e+19, RZ ;  /* 0x5f80000003168823 */ /* 0x000fe200000000ff */
[----:B------:R-:W-:-:S07]  /*3730*/  @!P0 IADD3 R9, PT, PT, R9, 0x40, RZ ;  /* 0x0000004009098810 */ /* 0x000fce0007ffe0ff */
.L_x_39:
[----:B------:R-:W-:Y:S01]  /*3740*/  LEA R3, R6, 0xc0800000, 0x17 ;  /* 0xc080000006037811 */ /* 0x000fe200078eb8ff */
[----:B------:R-:W-:Y:S01]  /*3750*/  UMOV UR4, 0x40c90fdb ;  /* 0x40c90fdb00047882 */ /* 0x000fe20000000000 */
[----:B------:R-:W-:Y:S01]  /*3760*/  IADD3 R6, PT, PT, R9, 0x81, -R6 ;  /* 0x0000008109067810 */ /* 0x000fe20007ffe806 */
[----:B------:R-:W-:Y:S01]  /*3770*/  UIADD3 UR4, UPT, UPT, UR4, -0x1000000, URZ ;  /* 0xff00000004047890 */ /* 0x000fe2000fffe0ff */
[----:B------:R-:W-:-:S04]  /*3780*/  IADD3 R22, PT, PT, -R3, R22, RZ ;  /* 0x0000001603167210 */ /* 0x000fc80007ffe1ff */
[----:B------:R-:W0:Y:S01]  /*3790*/  MUFU.RCP R3, R22 ;  /* 0x0000001600037308 */ /* 0x000e220000001000 */
[----:B------:R-:W-:-:S04]  /*37a0*/  FADD.FTZ R8, -R22, -RZ ;  /* 0x800000ff16087221 */ /* 0x000fc80000010100 */
[----:B0-----:R-:W-:-:S04]  /*37b0*/  FFMA R12, R3, R8, 1 ;  /* 0x3f800000030c7423 */ /* 0x001fc80000000008 */
[----:B------:R-:W-:-:S04]  /*37c0*/  FFMA R3, R3, R12, R3 ;  /* 0x0000000c03037223 */ /* 0x000fc80000000003 */
[----:B------:R-:W-:-:S04]  /*37d0*/  FFMA R5, R3, UR4, RZ ;  /* 0x0000000403057c23 */ /* 0x000fc800080000ff */
[----:B------:R-:W-:-:S04]  /*37e0*/  FFMA R12, R8, R5, UR4 ;  /* 0x00000004080c7e23 */ /* 0x000fc80008000005 */
[----:B------:R-:W-:-:S04]  /*37f0*/  FFMA R12, R3, R12, R5 ;  /* 0x0000000c030c7223 */ /* 0x000fc80000000005 */
[----:B------:R-:W-:-:S04]  /*3800*/  FFMA R11, R8, R12, UR4 ;  /* 0x00000004080b7e23 */ /* 0x000fc8000800000c */
[----:B------:R-:W-:-:S05]  /*3810*/  FFMA R5, R3, R11, R12 ;  /* 0x0000000b03057223 */ /* 0x000fca000000000c */
[----:B------:R-:W-:-:S04]  /*3820*/  SHF.R.U32.HI R8, RZ, 0x17, R5 ;  /* 0x00000017ff087819 */ /* 0x000fc80000011605 */
[----:B------:R-:W-:-:S04]  /*3830*/  LOP3.LUT R8, R8, 0xff, RZ, 0xc0, !PT ;  /* 0x000000ff08087812 */ /* 0x000fc800078ec0ff */
[----:B------:R-:W-:-:S04]  /*3840*/  IADD3 R13, PT, PT, R8, R6, RZ ;  /* 0x00000006080d7210 */ /* 0x000fc80007ffe0ff */
[----:B------:R-:W-:-:S04]  /*3850*/  IADD3 R8, PT, PT, R13, -0x1, RZ ;  /* 0xffffffff0d087810 */ /* 0x000fc80007ffe0ff */
[----:B------:R-:W-:-:S13]  /*3860*/  ISETP.GE.U32.AND P0, PT, R8, 0xfe, PT ;  /* 0x000000fe0800780c */ /* 0x000fda0003f06070 */
[----:B------:R-:W-:Y:S05]  /*3870*/  @!P0 BRA `(.L_x_44) ;  /* 0x0000000000808947 */ /* 0x000fea0003800000 */
[----:B------:R-:W-:-:S13]  /*3880*/  ISETP.GT.AND P0, PT, R13, 0xfe, PT ;  /* 0x000000fe0d00780c */ /* 0x000fda0003f04270 */
[----:B------:R-:W-:Y:S05]  /*3890*/  @P0 BRA `(.L_x_45) ;  /* 0x00000000006c0947 */ /* 0x000fea0003800000 */
[----:B------:R-:W-:-:S13]  /*38a0*/  ISETP.GE.AND P0, PT, R13, 0x1, PT ;  /* 0x000000010d00780c */ /* 0x000fda0003f06270 */
[----:B------:R-:W-:Y:S05]  /*38b0*/  @P0 BRA `(.L_x_46) ;  /* 0x0000000000980947 */ /* 0x000fea0003800000 */
[----:B------:R-:W-:Y:S02]  /*38c0*/  ISETP.GE.AND P0, PT, R13, -0x18, PT ;  /* 0xffffffe80d00780c */ /* 0x000fe40003f06270 */
[----:B------:R-:W-:-:S11]  /*38d0*/  LOP3.LUT R5, R5, 0x80000000, RZ, 0xc0, !PT ;  /* 0x8000000005057812 */ /* 0x000fd600078ec0ff */
[----:B------:R-:W-:Y:S05]  /*38e0*/  @!P0 BRA `(.L_x_46) ;  /* 0x00000000008c8947 */ /* 0x000fea0003800000 */
[-CC-:B------:R-:W-:Y:S01]  /*38f0*/  FFMA.RZ R6, R3, R11.reuse, R12.reuse ;  /* 0x0000000b03067223 */ /* 0x180fe2000000c00c */
[C---:B------:R-:W-:Y:S02]  /*3900*/  IADD3 R9, PT, PT, R13.reuse, 0x20, RZ ;  /* 0x000000200d097810 */ /* 0x040fe40007ffe0ff */
[----:B------:R-:W-:Y:S02]  /*3910*/  ISETP.NE.AND P2, PT, R13, RZ, PT ;  /* 0x000000ff0d00720c */ /* 0x000fe40003f45270 */
[----:B------:R-:W-:Y:S01]  /*3920*/  LOP3.LUT R8, R6, 0x7fffff, RZ, 0xc0, !PT ;  /* 0x007fffff06087812 */ /* 0x000fe200078ec0ff */
[CCC-:B------:R-:W-:Y:S01]  /*3930*/  FFMA.RP R6, R3.reuse, R11.reuse, R12.reuse ;  /* 0x0000000b03067223 */ /* 0x1c0fe2000000800c */
[----:B------:R-:W-:Y:S01]  /*3940*/  FFMA.RM R3, R3, R11, R12 ;  /* 0x0000000b03037223 */ /* 0x000fe2000000400c */
[----:B------:R-:W-:Y:S02]  /*3950*/  ISETP.NE.AND P1, PT, R13, RZ, PT ;  /* 0x000000ff0d00720c */ /* 0x000fe40003f25270 */
[----:B------:R-:W-:-:S02]  /*3960*/  LOP3.LUT R8, R8, 0x800000, RZ, 0xfc, !PT ;  /* 0x0080000008087812 */ /* 0x000fc400078efcff */
[----:B------:R-:W-:Y:S02]  /*3970*/  IADD3 R11, PT, PT, -R13, RZ, RZ ;  /* 0x000000ff0d0b7210 */ /* 0x000fe40007ffe1ff */
[----:B------:R-:W-:Y:S02]  /*3980*/  SHF.L.U32 R9, R8, R9, RZ ;  /* 0x0000000908097219 */ /* 0x000fe400000006ff */
[----:B------:R-:W-:Y:S02]  /*3990*/  FSETP.NEU.FTZ.AND P0, PT, R6, R3, PT ;  /* 0x000000030600720b */ /* 0x000fe40003f1d000 */
[----:B------:R-:W-:Y:S02]  /*39a0*/  SEL R3, R11, RZ, P2 ;  /* 0x000000ff0b037207 */ /* 0x000fe40001000000 */
[----:B------:R-:W-:Y:S02]  /*39b0*/  ISETP.NE.AND P1, PT, R9, RZ, P1 ;  /* 0x000000ff0900720c */ /* 0x000fe40000f25270 */
[----:B------:R-:W-:-:S02]  /*39c0*/  SHF.R.U32.HI R3, RZ, R3, R8 ;  /* 0x00000003ff037219 */ /* 0x000fc40000011608 */
[----:B------:R-:W-:Y:S02]  /*39d0*/  PLOP3.LUT P0, PT, P0, P1, PT, 0xf8, 0x8f ;  /* 0x00000000008f781c */ /* 0x000fe40000703f70 */
[----:B------:R-:W-:Y:S02]  /*39e0*/  SHF.R.U32.HI R9, RZ, 0x1, R3 ;  /* 0x00000001ff097819 */ /* 0x000fe40000011603 */
[----:B------:R-:W-:-:S04]  /*39f0*/  SEL R6, RZ, 0x1, !P0 ;  /* 0x00000001ff067807 */ /* 0x000fc80004000000 */
[----:B------:R-:W-:-:S04]  /*3a00*/  LOP3.LUT R6, R6, 0x1, R9, 0xf8, !PT ;  /* 0x0000000106067812 */ /* 0x000fc800078ef809 */
[----:B------:R-:W-:-:S04]  /*3a10*/  LOP3.LUT R6, R6, R3, RZ, 0xc0, !PT ;  /* 0x0000000306067212 */ /* 0x000fc800078ec0ff */
[----:B------:R-:W-:-:S04]  /*3a20*/  IADD3 R6, PT, PT, R9, R6, RZ ;  /* 0x0000000609067210 */ /* 0x000fc80007ffe0ff */
[----:B------:R-:W-:Y:S01]  /*3a30*/  LOP3.LUT R5, R6, R5, RZ, 0xfc, !PT ;  /* 0x0000000506057212 */ /* 0x000fe200078efcff */
[----:B------:R-:W-:Y:S06]  /*3a40*/  BRA `(.L_x_46) ;  /* 0x0000000000347947 */ /* 0x000fec0003800000 */
.L_x_45:
[----:B------:R-:W-:-:S04]  /*3a50*/  LOP3.LUT R5, R5, 0x80000000, RZ, 0xc0, !PT ;  /* 0x8000000005057812 */ /* 0x000fc800078ec0ff */
[----:B------:R-:W-:Y:S01]  /*3a60*/  LOP3.LUT R5, R5, 0x7f800000, RZ, 0xfc, !PT ;  /* 0x7f80000005057812 */ /* 0x000fe200078efcff */
[----:B------:R-:W-:Y:S06]  /*3a70*/  BRA `(.L_x_46) ;  /* 0x0000000000287947 */ /* 0x000fec0003800000 */
.L_x_44:
[----:B------:R-:W-:Y:S01]  /*3a80*/  LEA R5, R6, R5, 0x17 ;  /* 0x0000000506057211 */ /* 0x000fe200078eb8ff */
[----:B------:R-:W-:Y:S06]  /*3a90*/  BRA `(.L_x_46) ;  /* 0x0000000000207947 */ /* 0x000fec0003800000 */
.L_x_43:
[----:B------:R-:W-:-:S04]  /*3aa0*/  LOP3.LUT R5, R22, 0x80000000, R5, 0x48, !PT ;  /* 0x8000000016057812 */ /* 0x000fc800078e4805 */
[----:B------:R-:W-:Y:S01]  /*3ab0*/  LOP3.LUT R5, R5, 0x7f800000, RZ, 0xfc, !PT ;  /* 0x7f80000005057812 */ /* 0x000fe200078efcff */
[----:B------:R-:W-:Y:S06]  /*3ac0*/  BRA `(.L_x_46) ;  /* 0x0000000000147947 */ /* 0x000fec0003800000 */
.L_x_42:
[----:B------:R-:W-:Y:S01]  /*3ad0*/  LOP3.LUT R5, R22, 0x80000000, R5, 0x48, !PT ;  /* 0x8000000016057812 */ /* 0x000fe200078e4805 */
[----:B------:R-:W-:Y:S06]  /*3ae0*/  BRA `(.L_x_46) ;  /* 0x00000000000c7947 */ /* 0x000fec0003800000 */
.L_x_41:
[----:B------:R-:W0:Y:S01]  /*3af0*/  MUFU.RSQ R5, -QNAN ;  /* 0xffc0000000057908 */ /* 0x000e220000001400 */
[----:B------:R-:W-:Y:S05]  /*3b00*/  BRA `(.L_x_46) ;  /* 0x0000000000047947 */ /* 0x000fea0003800000 */
.L_x_40:
[----:B------:R-:W-:-:S07]  /*3b10*/  FADD.FTZ R5, R3, 6.2831854820251464844 ;  /* 0x40c90fdb03057421 */ /* 0x000fce0000010000 */
.L_x_46:
[----:B0-----:R-:W-:Y:S01]  /*3b20*/  MOV R14, R5 ;  /* 0x00000005000e7202 */ /* 0x001fe20000000f00 */
[----:B------:R-:W-:-:S04]  /*3b30*/  HFMA2 R5, -RZ, RZ, 0, 0 ;  /* 0x00000000ff057431 */ /* 0x000fc800000001ff */
[----:B------:R-:W-:Y:S05]  /*3b40*/  RET.REL.NODEC R4 `(voss_many_series_one_param_time_major_f32) ;  /* 0xffffffc4042c7950 */ /* 0x000fea0003c3ffff */
.L_x_47:
[----:B------:R-:W-:-:S00]  /*3b50*/  BRA `(.L_x_47) ;  /* 0xfffffffc00fc7947 */ /* 0x000fc0000383ffff */
[----:B------:R-:W-:-:S00]  /*3b60*/  NOP ;  /* 0x0000000000007918 */ /* 0x000fc00000000000 */
        /* <DEDUP_REMOVED lines=9> */
.L_x_84:


//--------------------- .text.voss_batch_f32      --------------------------
	.section	.text.voss_batch_f32,"ax",@progbits
	.align	128
        .global         voss_batch_f32
        .type           voss_batch_f32,@function
        .size           voss_batch_f32,(.L_x_87 - voss_batch_f32)
        .other          voss_batch_f32,@"STO_CUDA_ENTRY STV_DEFAULT"
voss_batch_f32:
.text.voss_batch_f32:
[----:B------:R-:W0:Y:S08]  /*0000*/  LDC R1, c[0x0][0x37c] ;  /* 0x0000df00ff017b82 */ /* 0x000e300000000800 */
[----:B------:R-:W1:Y:S01]  /*0010*/  S2UR UR16, SR_CTAID.Y ;  /* 0x00000000001079c3 */ /* 0x000e620000002600 */
[----:B------:R-:W2:Y:S01]  /*0020*/  S2R R0, SR_TID.X ;  /* 0x0000000000007919 */ /* 0x000ea20000002100 */
[----:B------:R-:W1:Y:S01]  /*0030*/  LDCU UR4, c[0x0][0x3a8] ;  /* 0x00007500ff0477ac */ /* 0x000e620008000800 */
[----:B0-----:R-:W-:Y:S01]  /*0040*/  IADD3 R1, PT, PT, R1, -0x20, RZ ;  /* 0xffffffe001017810 */ /* 0x001fe20007ffe0ff */
[----:B-1----:R-:W-:-:S06]  /*0050*/  UISETP.GE.AND UP0, UPT, UR16, UR4, UPT ;  /* 0x000000041000728c */ /* 0x002fcc000bf06270 */
[----:B------:R-:W-:-:S04]  /*0060*/  PLOP3.LUT P0, PT, PT, PT, UP0, 0x80, 0x8 ;  /* 0x000000000008781c */ /* 0x000fc80003f0f008 */
[----:B--2---:R-:W-:-:S13]  /*0070*/  ISETP.NE.OR P0, PT, R0, RZ, P0 ;  /* 0x000000ff0000720c */ /* 0x004fda0000705670 */
[----:B------:R-:W-:Y:S05]  /*0080*/  @P0 EXIT ;  /* 0x000000000000094d */ /* 0x000fea0003800000 */
[----:B------:R-:W0:Y:S01]  /*0090*/  LDCU.128 UR8, c[0x0][0x390] ;  /* 0x00007200ff0877ac */ /* 0x000e220008000c00 */
[----:B------:R-:W1:Y:S01]  /*00a0*/  LDCU.64 UR12, c[0x0][0x358] ;  /* 0x00006b00ff0c77ac */ /* 0x000e620008000a00 */
[----:B0-----:R-:W-:-:S06]  /*00b0*/  UIMAD.WIDE.U32 UR4, UR16, 0x4, UR10 ;  /* 0x00000004100478a5 */ /* 0x001fcc000f8e000a */
[----:B------:R-:W-:Y:S02]  /*00c0*/  MOV R4, UR4 ;  /* 0x0000000400047c02 */ /* 0x000fe40008000f00 */
[----:B------:R-:W-:-:S05]  /*00d0*/  MOV R5, UR5 ;  /* 0x0000000500057c02 */ /* 0x000fca0008000f00 */
[----:B-1----:R-:W2:Y:S01]  /*00e0*/  LDG.E.CONSTANT R4, desc[UR12][R4.64] ;  /* 0x0000000c04047981 */ /* 0x002ea2000c1e9900 */
[----:B------:R-:W-:-:S06]  /*00f0*/  UIMAD.WIDE.U32 UR4, UR16, 0x4, UR8 ;  /* 0x00000004100478a5 */ /* 0x000fcc000f8e0008 */
[----:B------:R-:W-:Y:S02]  /*0100*/  MOV R2, UR4 ;  /* 0x0000000400027c02 */ /* 0x000fe40008000f00 */
[----:B------:R-:W-:-:S05]  /*0110*/  MOV R3, UR5 ;  /* 0x0000000500037c02 */ /* 0x000fca0008000f00 */
[----:B------:R-:W3:Y:S01]  /*0120*/  LDG.E.CONSTANT R0, desc[UR12][R2.64] ;  /* 0x0000000c02007981 */ /* 0x000ee2000c1e9900 */
[----:B--2---:R-:W-:-:S13]  /*0130*/  R2UR UR14, R4 ;  /* 0x00000000040e72ca */ /* 0x004fda00000e0000 */
[----:B------:R-:W-:-:S04]  /*0140*/  ISETP.LE.AND P0, PT, RZ, UR14, PT ;  /* 0x0000000eff007c0c */ /* 0x000fc8000bf03270 */
[----:B---3--:R-:W-:-:S13]  /*0150*/  ISETP.LT.OR P0, PT, R0, 0x1, !P0 ;  /* 0x000000010000780c */ /* 0x008fda0004701670 */
[----:B------:R-:W-:Y:S05]  /*0160*/  @P0 EXIT ;  /* 0x000000000000094d */ /* 0x000fea0003800000 */
[----:B------:R-:W0:Y:S01]  /*0170*/  LDCU.64 UR4, c[0x0][0x3a0] ;  /* 0x00007400ff0477ac */ /* 0x000e220008000a00 */
[----:B------:R-:W-:Y:S01]  /*0180*/  UIMAD UR7, UR14, 0x3, URZ ;  /* 0x000000030e0778a4 */ /* 0x000fe2000f8e02ff */
[----:B------:R-:W1:Y:S01]  /*0190*/  LDCU.64 UR22, c[0x0][0x388] ;  /* 0x00007100ff1677ac */ /* 0x000e620008000a00 */
[----:B0-----:R-:W-:-:S06]  /*01a0*/  UIMAD.WIDE.U32 UR4, UR16, 0x8, UR4 ;  /* 0x00000008100478a5 */ /* 0x001fcc000f8e0004 */
[----:B------:R-:W-:Y:S02]  /*01b0*/  MOV R2, UR4 ;  /* 0x0000000400027c02 */ /* 0x000fe40008000f00 */
[----:B------:R-:W-:-:S06]  /*01c0*/  MOV R3, UR5 ;  /* 0x0000000500037c02 */ /* 0x000fcc0008000f00 */
[----:B------:R-:W2:Y:S01]  /*01d0*/  LDG.E.64.CONSTANT R2, desc[UR12][R2.64] ;  /* 0x0000000c02027981 */ /* 0x000ea2000c1e9b00 */
[----:B------:R-:W-:Y:S01]  /*01e0*/  MOV R5, UR7 ;  /* 0x0000000700057c02 */ /* 0x000fe20008000f00 */
[----:B-1----:R-:W-:-:S03]  /*01f0*/  UIMAD UR6, UR16, UR22, URZ ;  /* 0x00000016100672a4 */ /* 0x002fc6000f8e02ff */
[----:B------:R-:W-:-:S04]  /*0200*/  VIMNMX3.U32 R5, R0, 0x5, R5, !PT ;  /* 0x000000050005780f */ /* 0x000fc80007800005 */
[----:B------:R-:W-:-:S13]  /*0210*/  R2UR UR15, R5 ;  /* 0x00000000050f72ca */ /* 0x000fda00000e0000 */
[----:B------:R-:W-:-:S04]  /*0220*/  UIADD3 UR5, UPT, UPT, UR15, UR23, URZ ;  /* 0x000000170f057290 */ /* 0x000fc8000fffe0ff */
[----:B------:R-:W-:-:S04]  /*0230*/  UISETP.LT.AND UP0, UPT, UR5, UR22, UPT ;  /* 0x000000160500728c */ /* 0x000fc8000bf01270 */
[----:B------:R-:W-:-:S04]  /*0240*/  USEL UR4, UR5, UR22, UP0 ;  /* 0x0000001605047287 */ /* 0x000fc80008000000 */
[----:B------:R-:W-:Y:S01]  /*0250*/  UISETP.GE.AND UP0, UPT, UR4, 0x1, UPT ;  /* 0x000000010400788c */ /* 0x000fe2000bf06270 */
[----:B--2---:R0:W1:Y:S08]  /*0260*/  F2F.F32.F64 R5, R2 ;  /* 0x0000000200057310 */ /* 0x0040700000301000 */
[----:B------:R-:W-:Y:S05]  /*0270*/  BRA.U !UP0, `(.L_x_48) ;  /* 0x0000000508587547 */ /* 0x000fea000b800000 */
[----:B------:R-:W-:Y:S01]  /*0280*/  UISETP.GE.U32.AND UP1, UPT, UR4, 0x8, UPT ;  /* 0x000000080400788c */ /* 0x000fe2000bf26070 */
[----:B0-----:R-:W-:Y:S01]  /*0290*/  HFMA2 R2, -RZ, RZ, 0, 0 ;  /* 0x00000000ff027431 */ /* 0x001fe200000001ff */
[----:B------:R-:W-:-:S04]  /*02a0*/  ULOP3.LUT UR20, UR4, 0x7, URZ, 0xc0, !UPT ;  /* 0x0000000704147892 */ /* 0x000fc8000f8ec0ff */
[----:B------:R-:W-:-:S03]  /*02b0*/  UISETP.NE.AND UP0, UPT, UR20, URZ, UPT ;  /* 0x000000ff1400728c */ /* 0x000fc6000bf05270 */
[----:B------:R-:W-:Y:S08]  /*02c0*/  BRA.U !UP1, `(.L_x_49) ;  /* 0x0000000109907547 */ /* 0x000ff0000b800000 */
[----:B------:R-:W0:Y:S01]  /*02d0*/  LDCU.128 UR16, c[0x0][0x3b0] ;  /* 0x00007600ff1077ac */ /* 0x000e220008000c00 */
[----:B------:R-:W-:Y:S01]  /*02e0*/  MOV R3, UR6 ;  /* 0x0000000600037c02 */ /* 0x000fe20008000f00 */
[----:B------:R-:W-:-:S06]  /*02f0*/  ULOP3.LUT UR21, UR4, 0x7ffffff8, URZ, 0xc0, !UPT ;  /* 0x7ffffff804157892 */ /* 0x000fcc000f8ec0ff */
[----:B------:R-:W-:Y:S01]  /*0300*/  MOV R2, UR21 ;  /* 0x0000001500027c02 */ /* 0x000fe20008000f00 */
[----:B0-----:R-:W-:Y:S02]  /*0310*/  UIADD3 UR10, UP1, UPT, UR16, 0x10, URZ ;  /* 0x00000010100a7890 */ /* 0x001fe4000ff3e0ff */
[----:B------:R-:W-:Y:S02]  /*0320*/  UIADD3 UR8, UP2, UPT, UR18, 0x10, URZ ;  /* 0x0000001012087890 */ /* 0x000fe4000ff5e0ff */
[----:B------:R-:W-:Y:S02]  /*0330*/  UIADD3 UR16, UPT, UPT, -UR21, URZ, URZ ;  /* 0x000000ff15107290 */ /* 0x000fe4000fffe1ff */
[----:B------:R-:W-:Y:S02]  /*0340*/  UIADD3.X UR11, UPT, UPT, URZ, UR17, URZ, UP1, !UPT ;  /* 0x00000011ff0b7290 */ /* 0x000fe40008ffe4ff */
[----:B------:R-:W-:-:S12]  /*0350*/  UIADD3.X UR9, UPT, UPT, URZ, UR19, URZ, UP2, !UPT ;  /* 0x00000013ff097290 */ /* 0x000fd800097fe4ff */
.L_x_50:
[----:B0-----:R-:W-:Y:S01]  /*0360*/  MOV R6, UR10 ;  /* 0x0000000a00067c02 */ /* 0x001fe20008000f00 */
[----:B------:R-:W-:Y:S01]  /*0370*/  UIADD3 UR16, UPT, UPT, UR16, 0x8, URZ ;  /* 0x0000000810107890 */ /* 0x000fe2000fffe0ff */
[----:B------:R-:W-:Y:S02]  /*0380*/  MOV R7, UR11 ;  /* 0x0000000b00077c02 */ /* 0x000fe40008000f00 */
[----:B------:R-:W-:Y:S01]  /*0390*/  MOV R8, UR8 ;  /* 0x0000000800087c02 */ /* 0x000fe20008000f00 */
[----:B------:R-:W-:Y:S01]  /*03a0*/  UISETP.NE.AND UP1, UPT, UR16, URZ, UPT ;  /* 0x000000ff1000728c */ /* 0x000fe2000bf25270 */
[----:B------:R-:W-:Y:S01]  /*03b0*/  MOV R9, UR9 ;  /* 0x0000000900097c02 */ /* 0x000fe20008000f00 */
[----:B------:R-:W-:Y:S01]  /*03c0*/  IMAD.WIDE R6, R3, 0x4, R6 ;  /* 0x0000000403067825 */ /* 0x000fe200078e0206 */
[----:B------:R-:W-:-:S03]  /*03d0*/  MOV R11, 0x7fffffff ;  /* 0x7fffffff000b7802 */ /* 0x000fc60000000f00 */
[C---:B------:R-:W-:Y:S01]  /*03e0*/  IMAD.WIDE R8, R3.reuse, 0x4, R8 ;  /* 0x0000000403087825 */ /* 0x040fe200078e0208 */
[----:B------:R-:W-:Y:S01]  /*03f0*/  IADD3 R3, PT, PT, R3, 0x8, RZ ;  /* 0x0000000803037810 */ /* 0x000fe20007ffe0ff */
[----:B------:R0:W-:Y:S04]  /*0400*/  STG.E desc[UR12][R6.64+-0x10], R11 ;  /* 0xfffff00b06007986 */ /* 0x0001e8000c10190c */
        /* <DEDUP_REMOVED lines=14> */
[----:B------:R0:W-:Y:S01]  /*04f0*/  STG.E desc[UR12][R8.64+0xc], R11 ;  /* 0x00000c0b08007986 */ /* 0x0001e2000c10190c */
[----:B------:R-:W-:Y:S05]  /*0500*/  BRA.U UP1, `(.L_x_50) ;  /* 0xfffffffd01947547 */ /* 0x000fea000b83ffff */
.L_x_49:
[----:B------:R-:W-:Y:S05]  /*0510*/  BRA.U !UP0, `(.L_x_48) ;  /* 0x0000000108b07547 */ /* 0x000fea000b800000 */
[----:B------:R-:W-:Y:S02]  /*0520*/  UISETP.GE.U32.AND UP0, UPT, UR20, 0x4, UPT ;  /* 0x000000041400788c */ /* 0x000fe4000bf06070 */
[----:B------:R-:W-:-:S04]  /*0530*/  ULOP3.LUT UR8, UR4, 0x3, URZ, 0xc0, !UPT ;  /* 0x0000000304087892 */ /* 0x000fc8000f8ec0ff */
[----:B------:R-:W-:-:S03]  /*0540*/  UISETP.NE.AND UP1, UPT, UR8, URZ, UPT ;  /* 0x000000ff0800728c */ /* 0x000fc6000bf25270 */
[----:B------:R-:W-:Y:S08]  /*0550*/  BRA.U !UP0, `(.L_x_51) ;  /* 0x00000001083c7547 */ /* 0x000ff0000b800000 */
[----:B0-----:R-:W0:Y:S01]  /*0560*/  LDC.64 R6, c[0x0][0x3b0] ;  /* 0x0000ec00ff067b82 */ /* 0x001e220000000a00 */
[C---:B------:R-:W-:Y:S02]  /*0570*/  IADD3 R3, PT, PT, R2.reuse, UR6, RZ ;  /* 0x0000000602037c10 */ /* 0x040fe4000fffe0ff */
[----:B------:R-:W-:Y:S02]  /*0580*/  MOV R11, 0x7fffffff ;  /* 0x7fffffff000b7802 */ /* 0x000fe40000000f00 */
[----:B------:R-:W-:-:S03]  /*0590*/  IADD3 R2, PT, PT, R2, 0x4, RZ ;  /* 0x0000000402027810 */ /* 0x000fc60007ffe0ff */
[----:B------:R-:W2:Y:S01]  /*05a0*/  LDC.64 R8, c[0x0][0x3b8] ;  /* 0x0000ee00ff087b82 */ /* 0x000ea20000000a00 */
[----:B0-----:R-:W-:-:S05]  /*05b0*/  IMAD.WIDE R6, R3, 0x4, R6 ;  /* 0x0000000403067825 */ /* 0x001fca00078e0206 */
[----:B------:R3:W-:Y:S01]  /*05c0*/  STG.E desc[UR12][R6.64], R11 ;  /* 0x0000000b06007986 */ /* 0x0007e2000c10190c */
[----:B--2---:R-:W-:-:S05]  /*05d0*/  IMAD.WIDE R8, R3, 0x4, R8 ;  /* 0x0000000403087825 */ /* 0x004fca00078e0208 */
[----:B------:R3:W-:Y:S04]  /*05e0*/  STG.E desc[UR12][R8.64], R11 ;  /* 0x0000000b08007986 */ /* 0x0007e8000c10190c */
[----:B------:R3:W-:Y:S04]  /*05f0*/  STG.E desc[UR12][R6.64+0x4], R11 ;  /* 0x0000040b06007986 */ /* 0x0007e8000c10190c */
[----:B------:R3:W-:Y:S04]  /*0600*/  STG.E desc[UR12][R8.64+0x4], R11 ;  /* 0x0000040b08007986 */ /* 0x0007e8000c10190c */
[----:B------:R3:W-:Y:S04]  /*0610*/  STG.E desc[UR12][R6.64+0x8], R11 ;  /* 0x0000080b06007986 */ /* 0x0007e8000c10190c */
[----:B------:R3:W-:Y:S04]  /*0620*/  STG.E desc[UR12][R8.64+0x8], R11 ;  /* 0x0000080b08007986 */ /* 0x0007e8000c10190c */
[----:B------:R3:W-:Y:S04]  /*0630*/  STG.E desc[UR12][R6.64+0xc], R11 ;  /* 0x00000c0b06007986 */ /* 0x0007e8000c10190c */
[----:B------:R3:W-:Y:S02]  /*0640*/  STG.E desc[UR12][R8.64+0xc], R11 ;  /* 0x00000c0b08007986 */ /* 0x0007e4000c10190c */
.L_x_51:
[----:B------:R-:W-:Y:S05]  /*0650*/  BRA.U !UP1, `(.L_x_48) ;  /* 0x0000000109607547 */ /* 0x000fea000b800000 */
[----:B------:R-:W-:Y:S02]  /*0660*/  UISETP.NE.AND UP0, UPT, UR8, 0x1, UPT ;  /* 0x000000010800788c */ /* 0x000fe4000bf05270 */
[----:B------:R-:W-:-:S04]  /*0670*/  ULOP3.LUT UR4, UR4, 0x1, URZ, 0xc0, !UPT ;  /* 0x0000000104047892 */ /* 0x000fc8000f8ec0ff */
[----:B------:R-:W-:-:S03]  /*0680*/  UISETP.NE.U32.AND UP1, UPT, UR4, 0x1, UPT ;  /* 0x000000010400788c */ /* 0x000fc6000bf25070 */
[----:B------:R-:W-:Y:S08]  /*0690*/  BRA.U !UP0, `(.L_x_52) ;  /* 0x00000001082c7547 */ /* 0x000ff0000b800000 */
[----:B0--3--:R-:W0:Y:S01]  /*06a0*/  LDC.64 R6, c[0x0][0x3b0] ;  /* 0x0000ec00ff067b82 */ /* 0x009e220000000a00 */
        /* <DEDUP_REMOVED lines=9> */
[----:B------:R4:W-:Y:S02]  /*0740*/  STG.E desc[UR12][R8.64+0x4], R11 ;  /* 0x0000040b08007986 */ /* 0x0009e4000c10190c */
.L_x_52:
[----:B------:R-:W-:Y:S05]  /*0750*/  BRA.U UP1, `(.L_x_48) ;  /* 0x0000000101207547 */ /* 0x000fea000b800000 */
[----:B0--34-:R-:W0:Y:S01]  /*0760*/  LDC.64 R6, c[0x0][0x3b0] ;  /* 0x0000ec00ff067b82 */ /* 0x019e220000000a00 */
[----:B------:R-:W-:Y:S02]  /*0770*/  IADD3 R11, PT, PT, R2, UR6, RZ ;  /* 0x00000006020b7c10 */ /* 0x000fe4000fffe0ff */
[----:B------:R-:W-:-:S05]  /*0780*/  MOV R13, 0x7fffffff ;  /* 0x7fffffff000d7802 */ /* 0x000fca0000000f00 */
[----:B------:R-:W2:Y:S01]  /*0790*/  LDC.64 R8, c[0x0][0x3b8] ;  /* 0x0000ee00ff087b82 */ /* 0x000ea20000000a00 */
[----:B0-----:R-:W-:-:S05]  /*07a0*/  IMAD.WIDE R2, R11, 0x4, R6 ;  /* 0x000000040b027825 */ /* 0x001fca00078e0206 */
[----:B------:R0:W-:Y:S01]  /*07b0*/  STG.E desc[UR12][R2.64], R13 ;  /* 0x0000000d02007986 */ /* 0x0001e2000c10190c */
[----:B--2---:R-:W-:-:S05]  /*07c0*/  IMAD.WIDE R6, R11, 0x4, R8 ;  /* 0x000000040b067825 */ /* 0x004fca00078e0208 */
[----:B------:R0:W-:Y:S02]  /*07d0*/  STG.E desc[UR12][R6.64], R13 ;  /* 0x0000000d06007986 */ /* 0x0001e4000c10190c */
.L_x_48:
[----:B------:R-:W2:Y:S01]  /*07e0*/  LDCU.64 UR8, c[0x0][0x3b8] ;  /* 0x00007700ff0877ac */ /* 0x000ea20008000a00 */
[----:B------:R-:W-:Y:S02]  /*07f0*/  UISETP.GT.AND UP0, UPT, UR5, UR22, UPT ;  /* 0x000000160500728c */ /* 0x000fe4000bf04270 */
[----:B------:R-:W-:Y:S02]  /*0800*/  UIADD3 UR10, UPT, UPT, UR5, -0x2, URZ ;  /* 0xfffffffe050a7890 */ /* 0x000fe4000fffe0ff */
[----:B------:R-:W-:Y:S02]  /*0810*/  UISETP.LT.OR UP2, UPT, UR5, 0x1, UP0 ;  /* 0x000000010500788c */ /* 0x000fe40008741670 */
[----:B------:R-:W-:Y:S02]  /*0820*/  UISETP.GE.AND UP0, UPT, UR10, UR22, UPT ;  /* 0x000000160a00728c */ /* 0x000fe4000bf06270 */
[----:B------:R-:W-:Y:S02]  /*0830*/  UIADD3 UR4, UPT, UPT, UR6, -0x1, UR5 ;  /* 0xffffffff06047890 */ /* 0x000fe4000fffe005 */
[----:B------:R-:W-:Y:S01]  /*0840*/  UISETP.LT.OR UP0, UPT, UR5, 0x2, UP0 ;  /* 0x000000020500788c */ /* 0x000fe20008701670 */
[----:B------:R-:W-:Y:S01]  /*0850*/  PLOP3.LUT P0, PT, PT, PT, UP2, 0x80, 0x8 ;  /* 0x000000000008781c */ /* 0x000fe20003f0f028 */
[----:B------:R-:W-:-:S02]  /*0860*/  UISETP.GE.AND UP1, UPT, UR5, UR22, UPT ;  /* 0x000000160500728c */ /* 0x000fc4000bf26270 */
[----:B--2---:R-:W-:-:S04]  /*0870*/  UIMAD.WIDE UR8, UR4, 0x4, UR8 ;  /* 0x00000004040878a5 */ /* 0x004fc8000f8e0208 */
[----:B------:R-:W-:Y:S02]  /*0880*/  PLOP3.LUT P1, PT, PT, PT, UP1, 0x80, 0x8 ;  /* 0x000000000008781c */ /* 0x000fe40003f2f018 */
[----:B0--34-:R-:W-:Y:S02]  /*0890*/  MOV R6, UR8 ;  /* 0x0000000800067c02 */ /* 0x019fe40008000f00 */
[----:B------:R-:W-:Y:S01]  /*08a0*/  MOV R7, UR9 ;  /* 0x0000000900077c02 */ /* 0x000fe20008000f00 */
[----:B------:R-:W-:Y:S08]  /*08b0*/  BRA.U UP0, `(.L_x_53) ;  /* 0x0000000100207547 */ /* 0x000ff0000b800000 */
[----:B------:R-:W0:Y:S01]  /*08c0*/  LDCU.64 UR10, c[0x0][0x3b8] ;  /* 0x00007700ff0a77ac */ /* 0x000e220008000a00 */
[----:B------:R-:W-:-:S04]  /*08d0*/  UIADD3 UR8, UP0, UPT, UR6, UR5, URZ ;  /* 0x0000000506087290 */ /* 0x000fc8000ff1e0ff */
[----:B------:R-:W-:Y:S02]  /*08e0*/  ULEA.HI.X.SX32 UR9, UR6, URZ, 0x1, UP0 ;  /* 0x000000ff06097291 */ /* 0x000fe400080f0eff */
[----:B0-----:R-:W-:-:S04]  /*08f0*/  ULEA UR4, UP0, UR8, UR10, 0x2 ;  /* 0x0000000a08047291 */ /* 0x001fc8000f8010ff */
[----:B------:R-:W-:Y:S02]  /*0900*/  ULEA.HI.X UR8, UR8, UR11, UR9, 0x2, UP0 ;  /* 0x0000000b08087291 */ /* 0x000fe400080f1409 */
[----:B------:R-:W-:-:S04]  /*0910*/  MOV R2, UR4 ;  /* 0x0000000400027c02 */ /* 0x000fc80008000f00 */
[----:B------:R-:W-:-:S05]  /*0920*/  MOV R3, UR8 ;  /* 0x0000000800037c02 */ /* 0x000fca0008000f00 */
[----:B------:R0:W-:Y:S02]  /*0930*/  STG.E desc[UR12][R2.64+-0x8], RZ ;  /* 0xfffff8ff02007986 */ /* 0x0001e4000c10190c */
.L_x_53:
[----:B------:R2:W-:Y:S01]  /*0940*/  @!P0 STG.E desc[UR12][R6.64], RZ ;  /* 0x000000ff06008986 */ /* 0x0005e2000c10190c */
[----:B------:R-:W-:Y:S05]  /*0950*/  @P1 EXIT ;  /* 0x000000000000194d */ /* 0x000fea0003800000 */
[----:B0-----:R-:W-:Y:S01]  /*0960*/  I2FP.F32.U32 R3, R0 ;  /* 0x0000000000037245 */ /* 0x001fe20000201000 */
[----:B------:R-:W-:Y:S02]  /*0970*/  UMOV UR4, 0x40c90fdb ;  /* 0x40c90fdb00047882 */ /* 0x000fe40000000000 */
[----:B------:R-:W-:Y:S01]  /*0980*/  MOV R2, UR4 ;  /* 0x0000000400027c02 */ /* 0x000fe20008000f00 */
[----:B------:R-:W0:Y:S08]  /*0990*/  MUFU.RCP R0, R3 ;  /* 0x0000000300007308 */ /* 0x000e300000001000 */
[----:B------:R-:W3:Y:S01]  /*09a0*/  FCHK P0, R2, R3 ;  /* 0x0000000302007302 */ /* 0x000ee20000000000 */
[----:B0-----:R-:W-:-:S04]  /*09b0*/  FFMA R9, -R3, R0, 1 ;  /* 0x3f80000003097423 */ /* 0x001fc80000000100 */
[----:B------:R-:W-:-:S04]  /*09c0*/  FFMA R0, R0, R9, R0 ;  /* 0x0000000900007223 */ /* 0x000fc80000000000 */
[----:B------:R-:W-:-:S04]  /*09d0*/  FFMA R9, R0, 6.2831854820251464844, RZ ;  /* 0x40c90fdb00097823 */ /* 0x000fc800000000ff */
[----:B------:R-:W-:-:S04]  /*09e0*/  FFMA R12, -R3, R9, 6.2831854820251464844 ;  /* 0x40c90fdb030c7423 */ /* 0x000fc80000000109 */
[----:B------:R-:W-:Y:S01]  /*09f0*/  FFMA R12, R0, R12, R9 ;  /* 0x0000000c000c7223 */ /* 0x000fe20000000009 */
[----:B---3--:R-:W-:Y:S06]  /*0a00*/  @!P0 BRA `(.L_x_54) ;  /* 0x0000000000088947 */ /* 0x008fec0003800000 */
[----:B------:R-:W-:-:S07]  /*0a10*/  MOV R2, 0xa30 ;  /* 0x00000a3000027802 */ /* 0x000fce0000000f00 */
[----:B-12---:R-:W-:Y:S05]  /*0a20*/  CALL.REL.NOINC `($__internal_5_$__cuda_sm3x_div_rn_noftz_f32_slowpath) ;  /* 0x0000002400547944 */ /* 0x006fea0003c00000 */
.L_x_54:
[C---:B------:R-:W-:Y:S01]  /*0a30*/  FMUL R0, R12.reuse, 0.63661974668502807617 ;  /* 0x3f22f9830c007820 */ /* 0x040fe20000400000 */
[----:B------:R-:W-:-:S05]  /*0a40*/  FSETP.GE.AND P0, PT, |R12|, 105615, PT ;  /* 0x47ce47800c00780b */ /* 0x000fca0003f06200 */
        /* <DEDUP_REMOVED lines=12> */
[----:B------:R-:W-:Y:S01]  /*0b10*/  MOV R13, RZ ;  /* 0x000000ff000d7202 */ /* 0x000fe20000000f00 */
[----:B------:R-:W0:Y:S01]  /*0b20*/  LDCU.64 UR8, c[0x4][URZ] ;  /* 0x01000000ff0877ac */ /* 0x000e220008000a00 */
[----:B------:R-:W-:Y:S02]  /*0b30*/  MOV R0, R1 ;  /* 0x0000000100007202 */ /* 0x000fe40000000f00 */
[----:B------:R-:W-:Y:S01]  /*0b40*/  LOP3.LUT R15, R2, 0x80000000, RZ, 0xfc, !PT ;  /* 0x80000000020f7812 */ /* 0x000fe200078efcff */
[----:B------:R-:W-:-:S06]  /*0b50*/  UMOV UR4, URZ ;  /* 0x000000ff00047c82 */ /* 0x000fcc0008000000 */
.L_x_56:
[----:B0-----:R-:W-:Y:S02]  /*0b60*/  MOV R10, UR8 ;  /* 0x00000008000a7c02 */ /* 0x001fe40008000f00 */
[----:B------:R-:W-:-:S05]  /*0b70*/  MOV R11, UR9 ;  /* 0x00000009000b7c02 */ /* 0x000fca0008000f00 */
[----:B------:R-:W3:Y:S01]  /*0b80*/  LDG.E.CONSTANT R2, desc[UR12][R10.64] ;  /* 0x0000000c0a027981 */ /* 0x000ee2000c1e9900 */
[----:B------:R-:W-:Y:S02]  /*0b90*/  UIADD3 UR8, UP0, UPT, UR8, 0x4, URZ ;  /* 0x0000000408087890 */ /* 0x000fe4000ff1e0ff */
[----:B------:R-:W-:Y:S02]  /*0ba0*/  UIADD3 UR4, UPT, UPT, UR4, 0x1, URZ ;  /* 0x0000000104047890 */ /* 0x000fe4000fffe0ff */
[----:B------:R-:W-:Y:S02]  /*0bb0*/  UIADD3.X UR9, UPT, UPT, URZ, UR9, URZ, UP0, !UPT ;  /* 0x00000009ff097290 */ /* 0x000fe400087fe4ff */
[----:B------:R-:W-:Y:S01]  /*0bc0*/  UISETP.NE.AND UP0, UPT, UR4, 0x6, UPT ;  /* 0x000000060400788c */ /* 0x000fe2000bf05270 */
[----:B---3--:R-:W-:-:S03]  /*0bd0*/  IMAD.WIDE.U32 R2, R2, R15, RZ ;  /* 0x0000000f02027225 */ /* 0x008fc600078e00ff */
[----:B------:R-:W-:-:S04]  /*0be0*/  IADD3 R9, P0, PT, R2, R8, RZ ;  /* 0x0000000802097210 */ /* 0x000fc80007f1e0ff */
[----:B------:R-:W-:Y:S01]  /*0bf0*/  IADD3.X R8, PT, PT, R3, R13, RZ, P0, !PT ;  /* 0x0000000d03087210 */ /* 0x000fe200007fe4ff */
        /* <DEDUP_REMOVED lines=10> */
[----:B------:R-:W3:Y:S04]  /*0ca0*/  LDL R0, [R9+0x18] ;  /* 0x0000180009007983 */ /* 0x000ee80000100800 */
[----:B------:R-:W3:Y:S04]  /*0cb0*/  LDL R3, [R9+0x14] ;  /* 0x0000140009037983 */ /* 0x000ee80000100800 */
[----:B------:R-:W4:Y:S01]  /*0cc0*/  @P0 LDL R2, [R9+0x10] ;  /* 0x0000100009020983 */ /* 0x000f220000100800 */
[----:B------:R-:W-:Y:S01]  /*0cd0*/  LOP3.LUT R4, R4, 0x1f, RZ, 0xc0, !PT ;  /* 0x0000001f04047812 */ /* 0x000fe200078ec0ff */
[----:B------:R-:W-:Y:S01]  /*0ce0*/  UMOV UR8, 0x54442d19 ;  /* 0x54442d1900087882 */ /* 0x000fe20000000000 */
[----:B------:R-:W-:-:S02]  /*0cf0*/  UMOV UR9, 0x3bf921fb ;  /* 0x3bf921fb00097882 */ /* 0x000fc40000000000 */
[-C--:B---3--:R-:W-:Y:S02]  /*0d00*/  @P0 SHF.L.W.U32.HI R0, R3, R4.reuse, R0 ;  /* 0x0000000403000219 */ /* 0x088fe40000010e00 */
[----:B----4-:R-:W-:-:S04]  /*0d10*/  @P0 SHF.L.W.U32.HI R3, R2, R4, R3 ;  /* 0x0000000402030219 */ /* 0x010fc80000010e03 */
[C---:B------:R-:W-:Y:S02]  /*0d20*/  SHF.L.W.U32.HI R2, R3.reuse, 0x2, R0 ;  /* 0x0000000203027819 */ /* 0x040fe40000010e00 */
[----:B------:R-:W-:Y:S02]  /*0d30*/  SHF.L.U32 R3, R3, 0x2, RZ ;  /* 0x0000000203037819 */ /* 0x000fe400000006ff */
[----:B------:R-:W-:Y:S02]  /*0d40*/  SHF.R.S32.HI R4, RZ, 0x1f, R2 ;  /* 0x0000001fff047819 */ /* 0x000fe40000011402 */
[----:B------:R-:W-:Y:S02]  /*0d50*/  ISETP.GE.AND P0, PT, R2, RZ, PT ;  /* 0x000000ff0200720c */ /* 0x000fe40003f06270 */
[C---:B------:R-:W-:Y:S02]  /*0d60*/  LOP3.LUT R10, R4.reuse, R3, RZ, 0x3c, !PT ;  /* 0x00000003040a7212 */ /* 0x040fe400078e3cff */
[----:B------:R-:W-:-:S02]  /*0d70*/  LOP3.LUT R11, R4, R2, RZ, 0x3c, !PT ;  /* 0x00000002040b7212 */ /* 0x000fc400078e3cff */
[----:B------:R-:W-:-:S04]  /*0d80*/  SHF.R.U32.HI R3, RZ, 0x1e, R0 ;  /* 0x0000001eff037819 */ /* 0x000fc80000011600 */
[----:B------:R-:W0:Y:S01]  /*0d90*/  I2F.F64.S64 R10, R10 ;  /* 0x0000000a000a7312 */ /* 0x000e220000301c00 */
[----:B------:R-:W-:Y:S01]  /*0da0*/  LEA.HI R0, R2, R3, RZ, 0x1 ;  /* 0x0000000302007211 */ /* 0x000fe200078f08ff */
[----:B0-----:R-:W-:-:S10]  /*0db0*/  DMUL R8, R10, UR8 ;  /* 0x000000080a087c28 */ /* 0x001fd40008000000 */
[----:B------:R-:W0:Y:S02]  /*0dc0*/  F2F.F32.F64 R8, R8 ;  /* 0x0000000800087310 */ /* 0x000e240000301000 */
[----:B0-----:R-:W-:-:S07]  /*0dd0*/  FSEL R3, -R8, R8, !P0 ;  /* 0x0000000808037208 */ /* 0x001fce0004000100 */
.L_x_55:
[----:B-1----:R-:W-:Y:S01]  /*0de0*/  FMUL R9, R5, R12 ;  /* 0x0000000c05097220 */ /* 0x002fe20000400000 */
[----:B------:R-:W-:Y:S01]  /*0df0*/  MOV R12, 0x37cbac00 ;  /* 0x37cbac00000c7802 */ /* 0x000fe20000000f00 */
[----:B------:R-:W-:Y:S01]  /*0e00*/  FMUL R11, R3, R3 ;  /* 0x00000003030b7220 */ /* 0x000fe20000400000 */
[C---:B------:R-:W-:Y:S01]  /*0e10*/  LOP3.LUT R5, R0.reuse, 0x1, RZ, 0xc0, !PT ;  /* 0x0000000100057812 */ /* 0x040fe200078ec0ff */
[----:B------:R-:W-:Y:S01]  /*0e20*/  FMUL R2, R9, 0.63661974668502807617 ;  /* 0x3f22f98309027820 */ /* 0x000fe20000400000 */
[----:B------:R-:W-:Y:S01]  /*0e30*/  MOV R14, 0x3c0885e4 ;  /* 0x3c0885e4000e7802 */ /* 0x000fe20000000f00 */
[----:B------:R-:W-:Y:S01]  /*0e40*/  FFMA R4, R11, R12, -0.0013887860113754868507 ;  /* 0xbab607ed0b047423 */ /* 0x000fe2000000000c */
[----:B------:R-:W-:Y:S02]  /*0e50*/  ISETP.NE.U32.AND P0, PT, R5, 0x1, PT ;  /* 0x000000010500780c */ /* 0x000fe40003f05070 */
[----:B------:R-:W-:Y:S01]  /*0e60*/  IADD3 R0, PT, PT, R0, 0x1, RZ ;  /* 0x0000000100007810 */ /* 0x000fe20007ffe0ff */
[----:B------:R-:W0:Y:S01]  /*0e70*/  F2I.NTZ R2, R2 ;  /* 0x0000000200027305 */ /* 0x000e220000203100 */
[----:B------:R-:W-:-:S02]  /*0e80*/  FSEL R4, R4, -0.00019574658654164522886, P0 ;  /* 0xb94d415304047808 */ /* 0x000fc40000000000 */
[----:B------:R-:W-:Y:S02]  /*0e90*/  FSEL R8, R14, 0.041666727513074874878, !P0 ;  /* 0x3d2aaabb0e087808 */ /* 0x000fe40004000000 */
[----:B------:R-:W-:Y:S02]  /*0ea0*/  MOV R5, 0x3e2aaaa8 ;  /* 0x3e2aaaa800057802 */ /* 0x000fe40000000f00 */
[----:B------:R-:W-:Y:S01]  /*0eb0*/  LOP3.LUT P1, RZ, R0, 0x2, RZ, 0xc0, !PT ;  /* 0x0000000200ff7812 */ /* 0x000fe2000782c0ff */
[----:B------:R-:W-:Y:S01]  /*0ec0*/  FFMA R4, R11, R4, R8 ;  /* 0x000000040b047223 */ /* 0x000fe20000000008 */
[----:B------:R-:W-:Y:S02]  /*0ed0*/  FSEL R8, -R5, -0.4999999701976776123, !P0 ;  /* 0xbeffffff05087808 */ /* 0x000fe40004000100 */
[----:B------:R-:W-:Y:S02]  /*0ee0*/  FSEL R0, R3, 1, !P0 ;  /* 0x3f80000003007808 */ /* 0x000fe40004000000 */
[----:B------:R-:W-:Y:S01]  /*0ef0*/  FSETP.GE.AND P0, PT, |R9|, 105615, PT ;  /* 0x47ce47800900780b */ /* 0x000fe20003f06200 */
[C---:B------:R-:W-:Y:S01]  /*0f00*/  FFMA R4, R11.reuse, R4, R8 ;  /* 0x000000040b047223 */ /* 0x040fe20000000008 */
[----:B0-----:R-:W-:Y:S01]  /*0f10*/  I2FP.F32.S32 R10, R2 ;  /* 0x00000002000a7245 */ /* 0x001fe20000201400 */
[----:B------:R-:W-:-:S04]  /*0f20*/  FFMA R11, R11, R0, RZ ;  /* 0x000000000b0b7223 */ /* 0x000fc800000000ff */
[----:B------:R-:W-:Y:S01]  /*0f30*/  FFMA R3, R10, -1.5707962512969970703, R9 ;  /* 0xbfc90fda0a037823 */ /* 0x000fe20000000009 */
[----:B------:R-:W-:-:S03]  /*0f40*/  FFMA R13, R11, R4, R0 ;  /* 0x000000040b0d7223 */ /* 0x000fc60000000000 */
[----:B------:R-:W-:Y:S01]  /*0f50*/  FFMA R3, R10, -7.5497894158615963534e-08, R3 ;  /* 0xb3a221680a037823 */ /* 0x000fe20000000003 */
[----:B------:R-:W-:-:S03]  /*0f60*/  @P1 FADD R13, RZ, -R13 ;  /* 0x8000000dff0d1221 */ /* 0x000fc60000000000 */
        /* <DEDUP_REMOVED lines=13> */
.L_x_58:
        /* <DEDUP_REMOVED lines=27> */
[----:B----4-:R-:W-:Y:S02]  /*11f0*/  @P0 SHF.L.W.U32.HI R3, R2, R4, R3 ;  /* 0x0000000402030219 */ /* 0x010fe40000010e03 */
[----:B------:R-:W-:Y:S02]  /*1200*/  ISETP.GE.AND P0, PT, R9, RZ, PT ;  /* 0x000000ff0900720c */ /* 0x000fe40003f06270 */
[C---:B------:R-:W-:Y:S02]  /*1210*/  SHF.L.W.U32.HI R2, R3.reuse, 0x2, R0 ;  /* 0x0000000203027819 */ /* 0x040fe40000010e00 */
[----:B------:R-:W-:Y:S02]  /*1220*/  SHF.L.U32 R3, R3, 0x2, RZ ;  /* 0x0000000203037819 */ /* 0x000fe400000006ff */
[----:B------:R-:W-:-:S02]  /*1230*/  SHF.R.S32.HI R4, RZ, 0x1f, R2 ;  /* 0x0000001fff047819 */ /* 0x000fc40000011402 */
[----:B------:R-:W-:Y:S02]  /*1240*/  LOP3.LUT R9, R2, R9, RZ, 0x3c, !PT ;  /* 0x0000000902097212 */ /* 0x000fe400078e3cff */
[C---:B------:R-:W-:Y:S02]  /*1250*/  LOP3.LUT R10, R4.reuse, R3, RZ, 0x3c, !PT ;  /* 0x00000003040a7212 */ /* 0x040fe400078e3cff */
[----:B------:R-:W-:Y:S02]  /*1260*/  LOP3.LUT R11, R4, R2, RZ, 0x3c, !PT ;  /* 0x00000002040b7212 */ /* 0x000fe400078e3cff */
[----:B------:R-:W-:Y:S02]  /*1270*/  SHF.R.U32.HI R3, RZ, 0x1e, R0 ;  /* 0x0000001eff037819 */ /* 0x000fe40000011600 */
[----:B------:R-:W-:Y:S02]  /*1280*/  ISETP.GE.AND P1, PT, R9, RZ, PT ;  /* 0x000000ff0900720c */ /* 0x000fe40003f26270 */
[----:B------:R-:W1:Y:S01]  /*1290*/  I2F.F64.S64 R10, R10 ;  /* 0x0000000a000a7312 */ /* 0x000e620000301c00 */
[----:B------:R-:W-:-:S04]  /*12a0*/  LEA.HI R2, R2, R3, RZ, 0x1 ;  /* 0x0000000302027211 */ /* 0x000fc800078f08ff */
[----:B------:R-:W-:-:S04]  /*12b0*/  IADD3 R0, PT, PT, -R2, RZ, RZ ;  /* 0x000000ff02007210 */ /* 0x000fc80007ffe1ff */
[----:B------:R-:W-:Y:S01]  /*12c0*/  @!P0 MOV R2, R0 ;  /* 0x0000000000028202 */ /* 0x000fe20000000f00 */
[----:B-1----:R-:W-:-:S10]  /*12d0*/  DMUL R16, R10, UR8 ;  /* 0x000000080a107c28 */ /* 0x002fd40008000000 */
[----:B------:R-:W1:Y:S02]  /*12e0*/  F2F.F32.F64 R16, R16 ;  /* 0x0000001000107310 */ /* 0x000e640000301000 */
[----:B01----:R-:W-:-:S07]  /*12f0*/  FSEL R0, -R16, R16, !P1 ;  /* 0x0000001010007208 */ /* 0x003fce0004800100 */
.L_x_57:
[----:B------:R-:W-:Y:S01]  /*1300*/  FMUL R3, R0, R0 ;  /* 0x0000000000037220 */ /* 0x000fe20000400000 */
[C---:B------:R-:W-:Y:S02]  /*1310*/  LOP3.LUT R4, R2.reuse, 0x1, RZ, 0xc0, !PT ;  /* 0x0000000102047812 */ /* 0x040fe400078ec0ff */
        /* <DEDUP_REMOVED lines=18> */
[----:B--2---:R-:W-:Y:S05]  /*1440*/  CALL.REL.NOINC `($__internal_3_$__cuda_sm20_rcp_rn_f32_slowpath) ;  /* 0x0000001400947944 */ /* 0x004fea0003c00000 */
[----:B------:R-:W-:Y:S01]  /*1450*/  MOV R5, R17 ;  /* 0x0000001100057202 */ /* 0x000fe20000000f00 */
[----:B------:R-:W-:Y:S06]  /*1460*/  BRA `(.L_x_60) ;  /* 0x0000000000107947 */ /* 0x000fec0003800000 */
.L_x_59:
[----:B------:R-:W0:Y:S02]  /*1470*/  MUFU.RCP R5, R0 ;  /* 0x0000000000057308 */ /* 0x000e240000001000 */
[----:B0-----:R-:W-:-:S04]  /*1480*/  FFMA R2, R0, R5, -1 ;  /* 0xbf80000000027423 */ /* 0x001fc80000000005 */
[----:B------:R-:W-:-:S04]  /*1490*/  FADD.FTZ R2, -R2, -RZ ;  /* 0x800000ff02027221 */ /* 0x000fc80000010100 */
[----:B------:R-:W-:-:S07]  /*14a0*/  FFMA R5, R5, R2, R5 ;  /* 0x0000000205057223 */ /* 0x000fce0000000005 */
.L_x_60:
[----:B------:R-:W-:-:S05]  /*14b0*/  FFMA R0, R5, R5, -1 ;  /* 0xbf80000005007423 */ /* 0x000fca0000000005 */
[----:B------:R-:W-:-:S04]  /*14c0*/  FMNMX R3, RZ, R0, !PT ;  /* 0x00000000ff037209 */ /* 0x000fc80007800000 */
[----:B------:R-:W-:Y:S01]  /*14d0*/  IADD3 R0, PT, PT, R3, -0xd000000, RZ ;  /* 0xf300000003007810 */ /* 0x000fe20007ffe0ff */
[----:B------:R0:W1:Y:S03]  /*14e0*/  MUFU.RSQ R2, R3 ;  /* 0x0000000300027308 */ /* 0x0000660000001400 */
[----:B------:R-:W-:-:S13]  /*14f0*/  ISETP.GT.U32.AND P0, PT, R0, 0x727fffff, PT ;  /* 0x727fffff0000780c */ /* 0x000fda0003f04070 */
[----:B0-----:R-:W-:Y:S05]  /*1500*/  @!P0 BRA `(.L_x_61) ;  /* 0x00000000000c8947 */ /* 0x001fea0003800000 */
[----:B------:R-:W-:-:S07]  /*1510*/  MOV R4, 0x1530 ;  /* 0x0000153000047802 */ /* 0x000fce0000000f00 */
[----:B-12---:R-:W-:Y:S05]  /*1520*/  CALL.REL.NOINC `($__internal_4_$__cuda_sm20_sqrt_rn_f32_slowpath) ;  /* 0x0000001800307944 */ /* 0x006fea0003c00000 */
[----:B------:R-:W-:Y:S05]  /*1530*/  BRA `(.L_x_62) ;  /* 0x0000000000107947 */ /* 0x000fea0003800000 */
.L_x_61:
[----:B-1----:R-:W-:Y:S01]  /*1540*/  FMUL.FTZ R0, R3, R2 ;  /* 0x0000000203007220 */ /* 0x002fe20000410000 */
[----:B------:R-:W-:-:S03]  /*1550*/  FMUL.FTZ R2, R2, 0.5 ;  /* 0x3f00000002027820 */ /* 0x000fc60000410000 */
[----:B------:R-:W-:-:S04]  /*1560*/  FFMA R3, -R0, R0, R3 ;  /* 0x0000000000037223 */ /* 0x000fc80000000103 */
[----:B------:R-:W-:-:S07]  /*1570*/  FFMA R0, R3, R2, R0 ;  /* 0x0000000203007223 */ /* 0x000fce0000000000 */
.L_x_62:
[----:B------:R-:W0:Y:S02]  /*1580*/  LDCU.64 UR8, c[0x0][0x380] ;  /* 0x00007000ff0877ac */ /* 0x000e240008000a00 */
[----:B0-----:R-:W-:-:S06]  /*1590*/  UIMAD.WIDE UR8, UR5, 0x8, UR8 ;  /* 0x00000008050878a5 */ /* 0x001fcc000f8e0208 */
[----:B------:R-:W-:Y:S02]  /*15a0*/  MOV R14, UR8 ;  /* 0x00000008000e7c02 */ /* 0x000fe40008000f00 */
[----:B------:R-:W-:-:S05]  /*15b0*/  MOV R15, UR9 ;  /* 0x00000009000f7c02 */ /* 0x000fca0008000f00 */
[----:B------:R-:W3:Y:S04]  /*15c0*/  LDG.E.64.CONSTANT R8, desc[UR12][R14.64+-0x10] ;  /* 0xfffff00c0e087981 */ /* 0x000ee8000c1e9b00 */
[----:B------:R-:W4:Y:S01]  /*15d0*/  LDG.E.64.CONSTANT R10, desc[UR12][R14.64+-0x8] ;  /* 0xfffff80c0e0a7981 */ /* 0x000f22000c1e9b00 */
[----:B------:R-:W-:Y:S01]  /*15e0*/  UISETP.NE.AND UP0, UPT, UR14, URZ, UPT ;  /* 0x000000ff0e00728c */ /* 0x000fe2000bf05270 */
[----:B------:R-:W-:Y:S01]  /*15f0*/  I2FP.F32.U32 R12, UR7 ;  /* 0x00000007000c7c45 */ /* 0x000fe20008201000 */
[----:B------:R-:W-:-:S04]  /*1600*/  FADD R5, -R0, R5 ;  /* 0x0000000500057221 */ /* 0x000fc80000000100 */
[----:B------:R-:W-:Y:S01]  /*1610*/  FADD R0, R5, 1 ;  /* 0x3f80000005007421 */ /* 0x000fe20000000000 */
[----:B------:R-:W-:-:S03]  /*1620*/  FADD R2, R12, 3 ;  /* 0x404000000c027421 */ /* 0x000fc60000000000 */
[----:B------:R-:W-:Y:S01]  /*1630*/  FMUL R3, R13, R0 ;  /* 0x000000000d037220 */ /* 0x000fe20000400000 */
[----:B------:R-:W-:Y:S01]  /*1640*/  FMUL R2, R2, 0.5 ;  /* 0x3f00000002027820 */ /* 0x000fe20000400000 */
[----:B---3--:R0:W1:Y:S08]  /*1650*/  F2F.F32.F64 R9, R8 ;  /* 0x0000000800097310 */ /* 0x0080700000301000 */
[----:B----4-:R0:W3:Y:S01]  /*1660*/  F2F.F32.F64 R4, R10 ;  /* 0x0000000a00047310 */ /* 0x0100e20000301000 */
[----:B------:R-:W-:Y:S05]  /*1670*/  BRA.U UP0, `(.L_x_63) ;  /* 0x0000000900c87547 */ /* 0x000fea000b800000 */
[----:B------:R-:W4:Y:S01]  /*1680*/  LDCU.64 UR20, c[0x0][0x388] ;  /* 0x00007100ff1477ac */ /* 0x000f220008000a00 */
[----:B0-----:R-:W-:Y:S01]  /*1690*/  HFMA2 R8, -RZ, RZ, 0, 0 ;  /* 0x00000000ff087431 */ /* 0x001fe200000001ff */
[----:B---3--:R-:W-:Y:S01]  /*16a0*/  MOV R10, R4 ;  /* 0x00000004000a7202 */ /* 0x008fe20000000f00 */
[----:B------:R-:W-:Y:S01]  /*16b0*/  HFMA2 R0, -RZ, RZ, 0, 0 ;  /* 0x00000000ff007431 */ /* 0x000fe200000001ff */
[----:B----4-:R-:W-:-:S04]  /*16c0*/  ULOP3.LUT UR4, URZ, UR21, URZ, 0x33, !UPT ;  /* 0x00000015ff047292 */ /* 0x010fc8000f8e33ff */
[----:B------:R-:W-:-:S04]  /*16d0*/  UIADD3 UR4, UPT, UPT, UR4, UR20, URZ ;  /* 0x0000001404047290 */ /* 0x000fc8000fffe0ff */
[----:B------:R-:W-:Y:S02]  /*16e0*/  UISETP.NE.AND UP0, UPT, UR4, UR15, UPT ;  /* 0x0000000f0400728c */ /* 0x000fe4000bf05270 */
[----:B------:R-:W-:-:S04]  /*16f0*/  UIADD3 UR4, UPT, UPT, -UR5, UR20, URZ ;  /* 0x0000001405047290 */ /* 0x000fc8000fffe1ff */
[----:B------:R-:W-:Y:S01]  /*1700*/  ULOP3.LUT UR4, UR4, 0x1, URZ, 0xc0, !UPT ;  /* 0x0000000104047892 */ /* 0x000fe2000f8ec0ff */
[----:B------:R-:W-:-:S03]  /*1710*/  PLOP3.LUT P0, PT, PT, PT, UP0, 0x80, 0x8 ;  /* 0x000000000008781c */ /* 0x000fc60003f0f008 */
[----:B------:R-:W-:-:S09]  /*1720*/  UISETP.NE.U32.AND UP0, UPT, UR4, 0x1, UPT ;  /* 0x000000010400788c */ /* 0x000fd2000bf05070 */
[----:B------:R-:W-:Y:S05]  /*1730*/  BRA.U UP0, `(.L_x_64) ;  /* 0x0000000100c87547 */ /* 0x000fea000b800000 */
[----:B------:R-:W3:Y:S01]  /*1740*/  LDG.E.64.CONSTANT R10, desc[UR12][R14.64] ;  /* 0x0000000c0e0a7981 */ /* 0x000ee2000c1e9b00 */
[-C--:B------:R-:W-:Y:S01]  /*1750*/  FMUL R0, RZ, -R5.reuse ;  /* 0x80000005ff007220 */ /* 0x080fe20000400000 */
[----:B------:R-:W-:Y:S01]  /*1760*/  FADD R8, -R5, 1 ;  /* 0x3f80000005087421 */ /* 0x000fe20000000100 */
[----:B------:R-:W0:Y:S02]  /*1770*/  LDCU.64 UR8, c[0x0][0x3b0] ;  /* 0x00007600ff0877ac */ /* 0x000e240008000a00 */
[----:B------:R-:W-:Y:S01]  /*1780*/  FFMA R13, RZ, -R5, -R0 ;  /* 0x80000005ff0d7223 */ /* 0x000fe20000000800 */
[----:B------:R-:W-:Y:S01]  /*1790*/  FMUL R16, R8, 0.5 ;  /* 0x3f00000008107820 */ /* 0x000fe20000400000 */
[----:B------:R-:W-:Y:S02]  /*17a0*/  UIADD3 UR4, UPT, UPT, UR6, UR5, URZ ;  /* 0x0000000506047290 */ /* 0x000fe4000fffe0ff */
[----:B------:R-:W-:Y:S01]  /*17b0*/  FADD R13, R0, R13 ;  /* 0x0000000d000d7221 */ /* 0x000fe20000000000 */
[----:B------:R-:W-:-:S03]  /*17c0*/  UIADD3 UR5, UPT, UPT, UR5, 0x1, URZ ;  /* 0x0000000105057890 */ /* 0x000fc6000fffe0ff */
[----:B------:R-:W-:-:S04]  /*17d0*/  FADD R17, R0, R13 ;  /* 0x0000000d00117221 */ /* 0x000fc80000000000 */
[----:B------:R-:W-:-:S04]  /*17e0*/  FADD R0, -R0, R17 ;  /* 0x0000001100007221 */ /* 0x000fc80000000100 */
[----:B------:R-:W-:Y:S01]  /*17f0*/  FADD R13, R13, -R0 ;  /* 0x800000000d0d7221 */ /* 0x000fe20000000000 */
[----:B------:R-:W-:Y:S01]  /*1800*/  FMUL R0, RZ, R3 ;  /* 0x00000003ff007220 */ /* 0x000fe20000400000 */
[----:B0-----:R-:W-:Y:S01]  /*1810*/  UIMAD.WIDE UR8, UR4, 0x4, UR8 ;  /* 0x00000004040878a5 */ /* 0x001fe2000f8e0208 */
[----:B---3--:R-:W1:Y:S02]  /*1820*/  F2F.F32.F64 R10, R10 ;  /* 0x0000000a000a7310 */ /* 0x008e640000301000 */
[----:B-1----:R-:W-:-:S04]  /*1830*/  FADD R9, -R9, R10 ;  /* 0x0000000a09097221 */ /* 0x002fc80000000100 */
[----:B------:R-:W-:-:S04]  /*1840*/  FFMA R8, R16, R9, R17 ;  /* 0x0000000910087223 */ /* 0x000fc80000000011 */
[----:B------:R-:W-:-:S04]  /*1850*/  FADD R12, -R17, R8 ;  /* 0x00000008110c7221 */ /* 0x000fc80000000100 */
[--C-:B------:R-:W-:Y:S01]  /*1860*/  FADD R14, R8, -R12.reuse ;  /* 0x8000000c080e7221 */ /* 0x100fe20000000000 */
[----:B------:R-:W-:-:S03]  /*1870*/  FFMA R9, R16, R9, -R12 ;  /* 0x0000000910097223 */ /* 0x000fc6000000080c */
[----:B------:R-:W-:-:S04]  /*1880*/  FADD R14, R17, -R14 ;  /* 0x8000000e110e7221 */ /* 0x000fc80000000000 */
[----:B------:R-:W-:Y:S01]  /*1890*/  FADD R14, R14, R9 ;  /* 0x000000090e0e7221 */ /* 0x000fe20000000000 */
[----:B------:R-:W-:-:S03]  /*18a0*/  FFMA R9, RZ, R3, -R0 ;  /* 0x00000003ff097223 */ /* 0x000fc60000000800 */
        /* <DEDUP_REMOVED lines=10> */
[----:B------:R-:W-:Y:S01]  /*1950*/  FADD R8, R13, R8 ;  /* 0x000000080d087221 */ /* 0x000fe20000000000 */
[----:B------:R-:W-:Y:S02]  /*1960*/  MOV R13, UR9 ;  /* 0x00000009000d7c02 */ /* 0x000fe40008000f00 */
[--C-:B------:R-:W-:Y:S01]  /*1970*/  FADD R17, R15, -R14.reuse ;  /* 0x8000000e0f117221 */ /* 0x100fe20000000000 */
[----:B------:R-:W-:Y:S01]  /*1980*/  FADD R14, R9, -R14 ;  /* 0x8000000e090e7221 */ /* 0x000fe20000000000 */
[----:B------:R-:W-:-:S02]  /*1990*/  MOV R9, R4 ;  /* 0x0000000400097202 */ /* 0x000fc40000000f00 */
[----:B------:R-:W-:Y:S01]  /*19a0*/  FADD R17, R12, -R17 ;  /* 0x800000110c117221 */ /* 0x000fe20000000000 */
[----:B------:R-:W-:-:S03]  /*19b0*/  MOV R12, UR8 ;  /* 0x00000008000c7c02 */ /* 0x000fc60008000f00 */
[----:B------:R-:W-:-:S04]  /*19c0*/  FADD R17, R17, R14 ;  /* 0x0000000e11117221 */ /* 0x000fc80000000000 */
[----:B------:R-:W-:-:S04]  /*19d0*/  FADD R17, R0, R17 ;  /* 0x0000001100117221 */ /* 0x000fc80000000000 */
[----:B------:R-:W-:-:S04]  /*19e0*/  FADD R8, R8, R17 ;  /* 0x0000001108087221 */ /* 0x000fc80000000000 */
[----:B------:R-:W-:-:S04]  /*19f0*/  FADD R0, R15, R8 ;  /* 0x000000080f007221 */ /* 0x000fc80000000000 */
[----:B------:R-:W-:-:S04]  /*1a00*/  FADD R15, R15, -R0 ;  /* 0x800000000f0f7221 */ /* 0x000fc80000000000 */
[----:B------:R-:W-:-:S04]  /*1a10*/  FADD R8, R8, R15 ;  /* 0x0000000f08087221 */ /* 0x000fc80000000000 */
[----:B------:R-:W-:-:S04]  /*1a20*/  FADD R11, R0, R8 ;  /* 0x00000008000b7221 */ /* 0x000fc80000000000 */
[----:B------:R-:W-:Y:S01]  /*1a30*/  FMUL R15, R2, R11 ;  /* 0x0000000b020f7220 */ /* 0x000fe20000400000 */
[----:B------:R0:W-:Y:S04]  /*1a40*/  STG.E desc[UR12][R6.64+0x4], R11 ;  /* 0x0000040b06007986 */ /* 0x0001e8000c10190c */
[----:B------:R0:W-:Y:S02]  /*1a50*/  STG.E desc[UR12][R12.64], R15 ;  /* 0x0000000f0c007986 */ /* 0x0001e4000c10190c */
.L_x_64:
[----:B------:R-:W-:Y:S05]  /*1a60*/  @!P0 EXIT ;  /* 0x000000000000894d */ /* 0x000fea0003800000 */
[----:B------:R-:W3:Y:S01]  /*1a70*/  LDCU.64 UR14, c[0x0][0x380] ;  /* 0x00007000ff0e77ac */ /* 0x000ee20008000a00 */
[----:B0-----:R-:W-:Y:S01]  /*1a80*/  HFMA2 R12, -RZ, RZ, 0, 0 ;  /* 0x00000000ff0c7431 */ /* 0x001fe200000001ff */
[----:B------:R-:W-:Y:S01]  /*1a90*/  MOV R14, RZ ;  /* 0x000000ff000e7202 */ /* 0x000fe20000000f00 */
[----:B------:R-:W0:Y:S01]  /*1aa0*/  LDCU.128 UR16, c[0x0][0x3b0] ;  /* 0x00007600ff1077ac */ /* 0x000e220008000c00 */
[----:B---3--:R-:W-:Y:S02]  /*1ab0*/  UIADD3 UR4, UP2, UPT, UR14, 0x8, URZ ;  /* 0x000000080e047890 */ /* 0x008fe4000ff5e0ff */
[----:B------:R-:W-:Y:S02]  /*1ac0*/  UIADD3 UR14, UPT, UPT, UR6, UR5, URZ ;  /* 0x00000005060e7290 */ /* 0x000fe4000fffe0ff */
[----:B0-----:R-:W-:Y:S02]  /*1ad0*/  UIADD3 UR10, UP0, UPT, UR16, 0x4, URZ ;  /* 0x00000004100a7890 */ /* 0x001fe4000ff1e0ff */
[----:B------:R-:W-:-:S02]  /*1ae0*/  UIADD3 UR8, UP1, UPT, UR18, 0x4, URZ ;  /* 0x0000000412087890 */ /* 0x000fc4000ff3e0ff */
[----:B------:R-:W-:Y:S01]  /*1af0*/  MOV R11, UR14 ;  /* 0x0000000e000b7c02 */ /* 0x000fe20008000f00 */
[----:B------:R-:W-:Y:S02]  /*1b00*/  UIADD3.X UR11, UPT, UPT, URZ, UR17, URZ, UP0, !UPT ;  /* 0x00000011ff0b7290 */ /* 0x000fe400087fe4ff */
[----:B------:R-:W-:Y:S02]  /*1b10*/  UIADD3.X UR9, UPT, UPT, URZ, UR19, URZ, UP1, !UPT ;  /* 0x00000013ff097290 */ /* 0x000fe40008ffe4ff */
[----:B------:R-:W-:-:S12]  /*1b20*/  UIADD3.X UR7, UPT, UPT, URZ, UR15, URZ, UP2, !UPT ;  /* 0x0000000fff077290 */ /* 0x000fd800097fe4ff */
.L_x_65:
[----:B------:R-:W-:Y:S02]  /*1b30*/  UMOV UR6, UR4 ;  /* 0x0000000400067c82 */ /* 0x000fe40008000000 */
[----:B------:R-:W-:-:S06]  /*1b40*/  UIMAD.WIDE UR14, UR5, 0x8, UR6 ;  /* 0x00000008050e78a5 */ /* 0x000fcc000f8e0206 */
[----:B0-----:R-:W-:Y:S02]  /*1b50*/  MOV R16, UR14 ;  /* 0x0000000e00107c02 */ /* 0x001fe40008000f00 */
[----:B------:R-:W-:-:S06]  /*1b60*/  MOV R17, UR15 ;  /* 0x0000000f00117c02 */ /* 0x000fcc0008000f00 */
[----:B------:R-:W3:Y:S01]  /*1b70*/  LDG.E.64.CONSTANT R16, desc[UR12][R16.64+-0x8] ;  /* 0xfffff80c10107981 */ /* 0x000ee2000c1e9b00 */
[----:B--2---:R-:W-:Y:S02]  /*1b80*/  MOV R6, UR14 ;  /* 0x0000000e00067c02 */ /* 0x004fe40008000f00 */
[----:B------:R-:W-:-:S06]  /*1b90*/  MOV R7, UR15 ;  /* 0x0000000f00077c02 */ /* 0x000fcc0008000f00 */
[----:B------:R-:W2:Y:S01]  /*1ba0*/  LDG.E.64.CONSTANT R6, desc[UR12][R6.64] ;  /* 0x0000000c06067981 */ /* 0x000ea2000c1e9b00 */
[----:B------:R-:W-:Y:S01]  /*1bb0*/  FMUL R18, R5, -R12 ;  /* 0x8000000c05127220 */ /* 0x000fe20000400000 */
[----:B------:R-:W-:-:S03]  /*1bc0*/  UIADD3 UR5, UPT, UPT, UR5, 0x2, URZ ;  /* 0x0000000205057890 */ /* 0x000fc6000fffe0ff */
[C---:B------:R-:W-:Y:S01]  /*1bd0*/  FFMA R13, -R5.reuse, R12, -R18 ;  /* 0x0000000c050d7223 */ /* 0x040fe20000000912 */
[C---:B------:R-:W-:Y:S01]  /*1be0*/  FADD R12, -R5.reuse, 1 ;  /* 0x3f800000050c7421 */ /* 0x040fe20000000100 */
[----:B------:R-:W-:Y:S02]  /*1bf0*/  UISETP.GE.AND UP0, UPT, UR5, UR20, UPT ;  /* 0x000000140500728c */ /* 0x000fe4000bf06270 */
[----:B------:R-:W-:Y:S01]  /*1c00*/  FFMA R15, -R5, R14, R13 ;  /* 0x0000000e050f7223 */ /* 0x000fe2000000010d */
[----:B------:R-:W-:-:S03]  /*1c10*/  FMUL R12, R12, 0.5 ;  /* 0x3f0000000c0c7820 */ /* 0x000fc60000400000 */
[----:B------:R-:W-:-:S04]  /*1c20*/  FADD R14, R18, R15 ;  /* 0x0000000f120e7221 */ /* 0x000fc80000000000 */
[----:B------:R-:W-:-:S04]  /*1c30*/  FADD R18, -R18, R14 ;  /* 0x0000000e12127221 */ /* 0x000fc80000000100 */
[----:B------:R-:W-:Y:S01]  /*1c40*/  FADD R18, R15, -R18 ;  /* 0x800000120f127221 */ /* 0x000fe20000000000 */
[----:B---3--:R-:W1:Y:S08]  /*1c50*/  F2F.F32.F64 R4, R16 ;  /* 0x0000001000047310 */ /* 0x008e700000301000 */
[----:B--2---:R-:W0:Y:S01]  /*1c60*/  F2F.F32.F64 R7, R6 ;  /* 0x0000000600077310 */ /* 0x004e220000301000 */
[----:B-1----:R-:W-:-:S04]  /*1c70*/  FADD R13, R4, -R9 ;  /* 0x80000009040d7221 */ /* 0x002fc80000000000 */
[----:B------:R-:W-:-:S04]  /*1c80*/  FFMA R9, R13, R12, R14 ;  /* 0x0000000c0d097223 */ /* 0x000fc8000000000e */
[----:B------:R-:W-:Y:S01]  /*1c90*/  FADD R20, -R14, R9 ;  /* 0x000000090e147221 */ /* 0x000fe20000000100 */
[----:B0-----:R-:W-:-:S03]  /*1ca0*/  FADD R10, R7, -R10 ;  /* 0x8000000a070a7221 */ /* 0x001fc60000000000 */
[--C-:B------:R-:W-:Y:S01]  /*1cb0*/  FADD R19, R9, -R20.reuse ;  /* 0x8000001409137221 */ /* 0x100fe20000000000 */
[----:B------:R-:W-:Y:S01]  /*1cc0*/  FFMA R16, R13, R12, -R20 ;  /* 0x0000000c0d107223 */ /* 0x000fe20000000814 */
[CC--:B------:R-:W-:Y:S02]  /*1cd0*/  FMUL R20, R3.reuse, R0.reuse ;  /* 0x0000000003147220 */ /* 0x0c0fe40000400000 */
[----:B------:R-:W-:Y:S02]  /*1ce0*/  FADD R19, R14, -R19 ;  /* 0x800000130e137221 */ /* 0x000fe40000000000 */
[-C--:B------:R-:W-:Y:S02]  /*1cf0*/  FFMA R17, R3, R0.reuse, -R20 ;  /* 0x0000000003117223 */ /* 0x080fe40000000814 */
[----:B------:R-:W-:Y:S01]  /*1d00*/  FADD R19, R19, R16 ;  /* 0x0000001013137221 */ /* 0x000fe20000000000 */
[----:B------:R-:W-:Y:S01]  /*1d10*/  FMUL R16, R5, -R0 ;  /* 0x8000000005107220 */ /* 0x000fe20000400000 */
[----:B------:R-:W-:-:S02]  /*1d20*/  FFMA R17, R3, R8, R17 ;  /* 0x0000000803117223 */ /* 0x000fc40000000011 */
[----:B------:R-:W-:Y:S01]  /*1d30*/  FADD R14, R18, R19 ;  /* 0x00000013120e7221 */ /* 0x000fe20000000000 */
[C---:B------:R-:W-:Y:S01]  /*1d40*/  FFMA R15, -R5.reuse, R0, -R16 ;  /* 0x00000000050f7223 */ /* 0x040fe20000000910 */
[C---:B------:R-:W-:Y:S02]  /*1d50*/  FADD R19, R20.reuse, R17 ;  /* 0x0000001114137221 */ /* 0x040fe40000000000 */
[----:B------:R-:W-:Y:S01]  /*1d60*/  FADD R14, RZ, R14 ;  /* 0x0000000eff0e7221 */ /* 0x000fe20000000000 */
[----:B------:R-:W-:Y:S01]  /*1d70*/  FFMA R15, -R5, R8, R15 ;  /* 0x00000008050f7223 */ /* 0x000fe2000000010f */
[----:B------:R-:W-:Y:S02]  /*1d80*/  FADD R20, -R20, R19 ;  /* 0x0000001314147221 */ /* 0x000fe40000000100 */
[----:B------:R-:W-:Y:S02]  /*1d90*/  FADD R18, R9, R14 ;  /* 0x0000000e09127221 */ /* 0x000fe40000000000 */
[----:B------:R-:W-:-:S02]  /*1da0*/  FADD R20, R17, -R20 ;  /* 0x8000001411147221 */ /* 0x000fc40000000000 */
[----:B------:R-:W-:Y:S01]  /*1db0*/  FADD R13, R18, R19 ;  /* 0x00000013120d7221 */ /* 0x000fe20000000000 */
[----:B------:R-:W-:-:S03]  /*1dc0*/  FADD R9, R9, -R18 ;  /* 0x8000001209097221 */ /* 0x000fc60000000000 */
[----:B------:R-:W-:Y:S01]  /*1dd0*/  FADD R21, -R19, R13 ;  /* 0x0000000d13157221 */ /* 0x000fe20000000100 */
[----:B------:R-:W-:-:S03]  /*1de0*/  FADD R9, R14, R9 ;  /* 0x000000090e097221 */ /* 0x000fc60000000000 */
[--C-:B------:R-:W-:Y:S01]  /*1df0*/  FADD R0, R13, -R21.reuse ;  /* 0x800000150d007221 */ /* 0x100fe20000000000 */
[----:B------:R-:W-:Y:S01]  /*1e00*/  FADD R21, R18, -R21 ;  /* 0x8000001512157221 */ /* 0x000fe20000000000 */
[----:B------:R-:W-:Y:S02]  /*1e10*/  MOV R18, UR8 ;  /* 0x0000000800127c02 */ /* 0x000fe40008000f00 */
        /* <DEDUP_REMOVED lines=10> */
[----:B------:R-:W-:-:S02]  /*1ec0*/  FFMA R17, R10, R12, -R17 ;  /* 0x0000000c0a117223 */ /* 0x000fc40000000811 */
        /* <DEDUP_REMOVED lines=9> */
[----:B------:R-:W-:Y:S01]  /*1f60*/  FFMA R17, R3, R14, R9 ;  /* 0x0000000e03117223 */ /* 0x000fe20000000009 */
[----:B------:R-:W-:Y:S02]  /*1f70*/  MOV R16, UR10 ;  /* 0x0000000a00107c02 */ /* 0x000fe40008000f00 */
[----:B------:R-:W-:Y:S01]  /*1f80*/  FADD R15, R0, R13 ;  /* 0x0000000d000f7221 */ /* 0x000fe20000000000 */
[----:B------:R-:W-:-:S03]  /*1f90*/  FADD R8, R6, R17 ;  /* 0x0000001106087221 */ /* 0x000fc60000000000 */
[----:B------:R-:W-:Y:S01]  /*1fa0*/  FADD R0, R0, -R15 ;  /* 0x8000000f00007221 */ /* 0x000fe20000000000 */
[--C-:B------:R-:W-:Y:S01]  /*1fb0*/  FADD R9, R15, R8.reuse ;  /* 0x000000080f097221 */ /* 0x100fe20000000000 */
[----:B------:R-:W-:Y:S02]  /*1fc0*/  FADD R6, -R6, R8 ;  /* 0x0000000806067221 */ /* 0x000fe40000000100 */
[----:B------:R-:W-:Y:S01]  /*1fd0*/  FADD R0, R13, R0 ;  /* 0x000000000d007221 */ /* 0x000fe20000000000 */
[----:B------:R-:W-:Y:S01]  /*1fe0*/  FADD R10, -R8, R9 ;  /* 0x00000009080a7221 */ /* 0x000fe20000000100 */
[----:B------:R-:W-:Y:S01]  /*1ff0*/  FADD R6, R17, -R6 ;  /* 0x8000000611067221 */ /* 0x000fe20000000000 */
[----:B------:R-:W-:Y:S01]  /*2000*/  MOV R17, UR11 ;  /* 0x0000000b00117c02 */ /* 0x000fe20008000f00 */
[----:B------:R-:W-:Y:S01]  /*2010*/  FADD R13, R12, R14 ;  /* 0x0000000e0c0d7221 */ /* 0x000fe20000000000 */
[--C-:B------:R-:W-:Y:S01]  /*2020*/  FADD R19, R9, -R10.reuse ;  /* 0x8000000a09137221 */ /* 0x100fe20000000000 */
[----:B------:R-:W-:Y:S01]  /*2030*/  FADD R10, R15, -R10 ;  /* 0x8000000a0f0a7221 */ /* 0x000fe20000000000 */
[----:B------:R-:W-:-:S04]  /*2040*/  IMAD.WIDE R16, R11, 0x4, R16 ;  /* 0x000000040b107825 */ /* 0x000fc800078e0210 */
[----:B------:R-:W-:Y:S01]  /*2050*/  FADD R19, R8, -R19 ;  /* 0x8000001308137221 */ /* 0x000fe20000000000 */
[----:B------:R-:W-:-:S03]  /*2060*/  FMUL R15, R2, R13 ;  /* 0x0000000d020f7220 */ /* 0x000fc60000400000 */
[----:B------:R-:W-:Y:S01]  /*2070*/  FADD R19, R19, R10 ;  /* 0x0000000a13137221 */ /* 0x000fe20000000000 */
[----:B------:R-:W-:-:S03]  /*2080*/  MOV R10, R7 ;  /* 0x00000007000a7202 */ /* 0x000fc60000000f00 */
[----:B------:R-:W-:-:S04]  /*2090*/  FADD R19, R6, R19 ;  /* 0x0000001306137221 */ /* 0x000fc80000000000 */
[----:B------:R-:W-:Y:S01]  /*20a0*/  FADD R8, R0, R19 ;  /* 0x0000001300087221 */ /* 0x000fe20000000000 */
[----:B------:R-:W-:-:S03]  /*20b0*/  MOV R19, UR9 ;  /* 0x0000000900137c02 */ /* 0x000fc60008000f00 */
[----:B------:R-:W-:Y:S01]  /*20c0*/  FADD R0, R9, R8 ;  /* 0x0000000809007221 */ /* 0x000fe20000000000 */
[C---:B------:R-:W-:Y:S01]  /*20d0*/  IMAD.WIDE R18, R11.reuse, 0x4, R18 ;  /* 0x000000040b127825 */ /* 0x040fe200078e0212 */
[----:B------:R-:W-:-:S03]  /*20e0*/  IADD3 R11, PT, PT, R11, 0x2, RZ ;  /* 0x000000020b0b7810 */ /* 0x000fc60007ffe0ff */
[----:B------:R-:W-:Y:S01]  /*20f0*/  FADD R9, R9, -R0 ;  /* 0x8000000009097221 */ /* 0x000fe20000000000 */
[----:B------:R0:W-:Y:S03]  /*2100*/  STG.E desc[UR12][R18.64+-0x4], R13 ;  /* 0xfffffc0d12007986 */ /* 0x0001e6000c10190c */
[----:B------:R-:W-:Y:S01]  /*2110*/  FADD R8, R8, R9 ;  /* 0x0000000908087221 */ /* 0x000fe20000000000 */
[----:B------:R-:W-:Y:S01]  /*2120*/  MOV R9, R4 ;  /* 0x0000000400097202 */ /* 0x000fe20000000f00 */
[----:B------:R0:W-:Y:S02]  /*2130*/  STG.E desc[UR12][R16.64+-0x4], R15 ;  /* 0xfffffc0f10007986 */ /* 0x0001e4000c10190c */
[----:B------:R-:W-:-:S04]  /*2140*/  FADD R21, R0, R8 ;  /* 0x0000000800157221 */ /* 0x000fc80000000000 */
[----:B------:R-:W-:Y:S01]  /*2150*/  FMUL R23, R2, R21 ;  /* 0x0000001502177220 */ /* 0x000fe20000400000 */
[----:B------:R0:W-:Y:S04]  /*2160*/  STG.E desc[UR12][R18.64], R21 ;  /* 0x0000001512007986 */ /* 0x0001e8000c10190c */
[----:B------:R0:W-:Y:S01]  /*2170*/  STG.E desc[UR12][R16.64], R23 ;  /* 0x0000001710007986 */ /* 0x0001e2000c10190c */
[----:B------:R-:W-:Y:S05]  /*2180*/  BRA.U !UP0, `(.L_x_65) ;  /* 0xfffffff908687547 */ /* 0x000fea000b83ffff */
[----:B------:R-:W-:Y:S05]  /*2190*/  EXIT ;  /* 0x000000000000794d */ /* 0x000fea0003800000 */
.L_x_63:
[----:B------:R-:W-:-:S04]  /*21a0*/  IADD3 R0, PT, PT, R12, 0x1800000, RZ ;  /* 0x018000000c007810 */ /* 0x000fc80007ffe0ff */
[----:B------:R-:W-:-:S04]  /*21b0*/  LOP3.LUT R0, R0, 0x7f800000, RZ, 0xc0, !PT ;  /* 0x7f80000000007812 */ /* 0x000fc800078ec0ff */
[----:B------:R-:W-:-:S13]  /*21c0*/  ISETP.GT.U32.AND P0, PT, R0, 0x1ffffff, PT ;  /* 0x01ffffff0000780c */ /* 0x000fda0003f04070 */
[----:B------:R-:W-:Y:S05]  /*21d0*/  @P0 BRA `(.L_x_66) ;  /* 0x0000000000100947 */ /* 0x000fea0003800000 */
[----:B------:R-:W-:Y:S02]  /*21e0*/  MOV R0, R12 ;  /* 0x0000000c00007202 */ /* 0x000fe40000000f00 */
[----:B0-----:R-:W-:-:S07]  /*21f0*/  MOV R8, 0x2210 ;  /* 0x0000221000087802 */ /* 0x001fce0000000f00 */
[----:B-123--:R-:W-:Y:S05]  /*2200*/  CALL.REL.NOINC `($__internal_3_$__cuda_sm20_rcp_rn_f32_slowpath) ;  /* 0x0000000800247944 */ /* 0x00efea0003c00000 */
[----:B------:R-:W-:Y:S05]  /*2210*/  BRA `(.L_x_67) ;  /* 0x0000000000107947 */ /* 0x000fea0003800000 */
.L_x_66:
[----:B------:R-:W4:Y:S02]  /*2220*/  MUFU.RCP R17, R12 ;  /* 0x0000000c00117308 */ /* 0x000f240000001000 */
[----:B----4-:R-:W-:-:S04]  /*2230*/  FFMA R0, R12, R17, -1 ;  /* 0xbf8000000c007423 */ /* 0x010fc80000000011 */
[----:B------:R-:W-:-:S04]  /*2240*/  FADD.FTZ R0, -R0, -RZ ;  /* 0x800000ff00007221 */ /* 0x000fc80000010100 */
[----:B------:R-:W-:-:S07]  /*2250*/  FFMA R17, R17, R0, R17 ;  /* 0x0000000011117223 */ /* 0x000fce0000000011 */
.L_x_67:
[----:B------:R-:W-:Y:S01]  /*2260*/  FADD R19, -R5, 1 ;  /* 0x3f80000005137421 */ /* 0x000fe20000000100 */
[----:B------:R-:W-:Y:S01]  /*2270*/  HFMA2 R18, -RZ, RZ, 0, 0 ;  /* 0x00000000ff127431 */ /* 0x000fe200000001ff */
[----:B------:R-:W-:Y:S01]  /*2280*/  UIADD3 UR6, UPT, UPT, UR6, UR5, URZ ;  /* 0x0000000506067290 */ /* 0x000fe2000fffe0ff */
[----:B------:R-:W-:Y:S01]  /*2290*/  HFMA2 R20, -RZ, RZ, 0, 0 ;  /* 0x00000000ff147431 */ /* 0x000fe200000001ff */
[----:B------:R-:W-:Y:S02]  /*22a0*/  CS2R R14, SRZ ;  /* 0x00000000000e7805 */ /* 0x000fe4000001ff00 */
[----:B------:R-:W-:Y:S02]  /*22b0*/  MOV R13, UR5 ;  /* 0x00000005000d7c02 */ /* 0x000fe40008000f00 */
[----:B------:R-:W-:Y:S02]  /*22c0*/  CS2R R22, SRZ ;  /* 0x0000000000167805 */ /* 0x000fe4000001ff00 */
[----:B------:R-:W-:Y:S01]  /*22d0*/  MOV R0, RZ ;  /* 0x000000ff00007202 */ /* 0x000fe20000000f00 */
[----:B------:R-:W-:Y:S01]  /*22e0*/  FMUL R19, R19, 0.5 ;  /* 0x3f00000013137820 */ /* 0x000fe20000400000 */
[----:B------:R-:W-:Y:S01]  /*22f0*/  MOV R16, RZ ;  /* 0x000000ff00107202 */ /* 0x000fe20000000f00 */
[----:B------:R-:W-:Y:S01]  /*2300*/  UIADD3 UR8, UPT, UPT, -UR7, UR5, URZ ;  /* 0x0000000507087290 */ /* 0x000fe2000fffe1ff */
[----:B------:R-:W4:Y:S01]  /*2310*/  LDCU UR20, c[0x0][0x388] ;  /* 0x00007100ff1477ac */ /* 0x000f220008000800 */
[----:B------:R-:W0:Y:S01]  /*2320*/  LDCU.128 UR16, c[0x0][0x3b0] ;  /* 0x00007600ff1077ac */ /* 0x000e220008000c00 */
[----:B------:R-:W-:-:S12]  /*2330*/  UIADD3 UR7, UPT, UPT, -UR7, UR6, URZ ;  /* 0x0000000607077290 */ /* 0x000fd8000fffe1ff */
.L_x_68:
[----:B--2---:R-:W2:Y:S02]  /*2340*/  LDC.64 R6, c[0x0][0x380] ;  /* 0x0000e000ff067b82 */ /* 0x004ea40000000a00 */
[----:B--2---:R-:W-:-:S06]  /*2350*/  IMAD.WIDE R6, R13, 0x8, R6 ;  /* 0x000000080d067825 */ /* 0x004fcc00078e0206 */
[----:B------:R-:W2:Y:S01]  /*2360*/  LDG.E.64.CONSTANT R6, desc[UR12][R6.64] ;  /* 0x0000000c06067981 */ /* 0x000ea2000c1e9b00 */
[----:B---3--:R-:W-:Y:S01]  /*2370*/  MOV R21, R4 ;  /* 0x0000000400157202 */ /* 0x008fe20000000f00 */
[CC--:B------:R-:W-:Y:S01]  /*2380*/  FMUL R24, R5.reuse, -R22.reuse ;  /* 0x8000001605187220 */ /* 0x0c0fe20000400000 */
[----:B------:R-:W-:Y:S02]  /*2390*/  UISETP.GE.AND UP0, UPT, UR8, UR5, UPT ;  /* 0x000000050800728c */ /* 0x000fe4000bf06270 */
[----:B0-----:R-:W-:Y:S01]  /*23a0*/  UIMAD.WIDE UR10, UR6, 0x4, UR18 ;  /* 0x00000004060a78a5 */ /* 0x001fe2000f8e0212 */
[C---:B------:R-:W-:Y:S01]  /*23b0*/  FFMA R22, -R5.reuse, R22, -R24 ;  /* 0x0000001605167223 */ /* 0x040fe20000000918 */
[----:B------:R-:W-:Y:S02]  /*23c0*/  UIMAD.WIDE UR22, UR6, 0x4, UR16 ;  /* 0x00000004061678a5 */ /* 0x000fe4000f8e0210 */
[----:B------:R-:W-:Y:S01]  /*23d0*/  PLOP3.LUT P1, PT, PT, PT, UP0, 0x80, 0x8 ;  /* 0x000000000008781c */ /* 0x000fe20003f2f008 */
[----:B------:R-:W-:-:S04]  /*23e0*/  FFMA R23, -R5, R23, R22 ;  /* 0x0000001705177223 */ /* 0x000fc80000000116 */
[----:B------:R-:W-:Y:S01]  /*23f0*/  FADD R11, R24, R23 ;  /* 0x00000017180b7221 */ /* 0x000fe20000000000 */
[----:B------:R-:W-:-:S03]  /*2400*/  @UP0 UIMAD.WIDE UR14, UR7, 0x4, UR16 ;  /* 0x00000004070e08a5 */ /* 0x000fc6000f8e0210 */
[----:B------:R-:W-:-:S04]  /*2410*/  FADD R24, -R24, R11 ;  /* 0x0000000b18187221 */ /* 0x000fc80000000100 */
[----:B------:R-:W-:Y:S01]  /*2420*/  FADD R24, R23, -R24 ;  /* 0x8000001817187221 */ /* 0x000fe20000000000 */
[----:B--2---:R0:W1:Y:S02]  /*2430*/  F2F.F32.F64 R4, R6 ;  /* 0x0000000600047310 */ /* 0x0040640000301000 */
[----:B0-----:R-:W-:-:S04]  /*2440*/  FMUL R6, R3, R18 ;  /* 0x0000001203067220 */ /* 0x001fc80000400000 */
[----:B------:R-:W-:Y:S01]  /*2450*/  FFMA R7, R3, R18, -R6 ;  /* 0x0000001203077223 */ /* 0x000fe20000000806 */
[----:B-1----:R-:W-:-:S03]  /*2460*/  FADD R10, R4, -R9 ;  /* 0x80000009040a7221 */ /* 0x002fc60000000000 */
[----:B------:R-:W-:Y:S01]  /*2470*/  FFMA R23, R3, R14, R7 ;  /* 0x0000000e03177223 */ /* 0x000fe20000000007 */
[----:B------:R-:W-:-:S04]  /*2480*/  FFMA R8, R10, R19, R11 ;  /* 0x000000130a087223 */ /* 0x000fc8000000000b */
[----:B------:R-:W-:-:S04]  /*2490*/  FADD R9, -R11, R8 ;  /* 0x000000080b097221 */ /* 0x000fc80000000100 */
[--C-:B------:R-:W-:Y:S01]  /*24a0*/  FADD R22, R8, -R9.reuse ;  /* 0x8000000908167221 */ /* 0x100fe20000000000 */
[----:B------:R-:W-:Y:S01]  /*24b0*/  FFMA R9, R10, R19, -R9 ;  /* 0x000000130a097223 */ /* 0x000fe20000000809 */
[C---:B------:R-:W-:Y:S02]  /*24c0*/  FADD R10, R6.reuse, R23 ;  /* 0x00000017060a7221 */ /* 0x040fe40000000000 */
[----:B------:R-:W-:Y:S02]  /*24d0*/  FADD R22, R11, -R22 ;  /* 0x800000160b167221 */ /* 0x000fe40000000000 */
[----:B------:R-:W-:Y:S02]  /*24e0*/  FADD R6, -R6, R10 ;  /* 0x0000000a06067221 */ /* 0x000fe40000000100 */
[----:B------:R-:W-:Y:S02]  /*24f0*/  FADD R9, R22, R9 ;  /* 0x0000000916097221 */ /* 0x000fe40000000000 */
[----:B------:R-:W-:Y:S01]  /*2500*/  FADD R6, R23, -R6 ;  /* 0x8000000617067221 */ /* 0x000fe20000000000 */
[----:B------:R-:W-:Y:S01]  /*2510*/  MOV R23, R14 ;  /* 0x0000000e00177202 */ /* 0x000fe20000000f00 */
[----:B------:R-:W-:-:S04]  /*2520*/  FADD R9, R24, R9 ;  /* 0x0000000918097221 */ /* 0x000fc80000000000 */
[----:B------:R-:W-:-:S04]  /*2530*/  FADD R9, RZ, R9 ;  /* 0x00000009ff097221 */ /* 0x000fc80000000000 */
[----:B------:R-:W-:-:S04]  /*2540*/  FADD R11, R8, R9 ;  /* 0x00000009080b7221 */ /* 0x000fc80000000000 */
[----:B------:R-:W-:Y:S01]  /*2550*/  FADD R7, R11, R10 ;  /* 0x0000000a0b077221 */ /* 0x000fe20000000000 */
[----:B------:R-:W-:-:S03]  /*2560*/  FADD R8, R8, -R11 ;  /* 0x8000000b08087221 */ /* 0x000fc60000000000 */
[C---:B------:R-:W-:Y:S01]  /*2570*/  FADD R22, -R10.reuse, R7 ;  /* 0x000000070a167221 */ /* 0x040fe20000000100 */
[----:B------:R-:W-:Y:S01]  /*2580*/  FADD R8, R9, R8 ;  /* 0x0000000809087221 */ /* 0x000fe20000000000 */
[----:B------:R-:W-:Y:S02]  /*2590*/  MOV R9, UR23 ;  /* 0x0000001700097c02 */ /* 0x000fe40008000f00 */
[--C-:B------:R-:W-:Y:S01]  /*25a0*/  FADD R25, R7, -R22.reuse ;  /* 0x8000001607197221 */ /* 0x100fe20000000000 */
[----:B------:R-:W-:Y:S01]  /*25b0*/  FADD R22, R11, -R22 ;  /* 0x800000160b167221 */ /* 0x000fe20000000000 */
[----:B------:R-:W-:Y:S02]  /*25c0*/  MOV R11, UR15 ;  /* 0x0000000f000b7c02 */ /* 0x000fe40008000f00 */
[----:B------:R-:W-:Y:S01]  /*25d0*/  FADD R25, R10, -R25 ;  /* 0x800000190a197221 */ /* 0x000fe20000000000 */
[----:B------:R-:W-:-:S03]  /*25e0*/  MOV R10, UR14 ;  /* 0x0000000e000a7c02 */ /* 0x000fc60008000f00 */
[----:B------:R-:W-:Y:S01]  /*25f0*/  FADD R25, R25, R22 ;  /* 0x0000001619197221 */ /* 0x000fe20000000000 */
[----:B------:R-:W-:-:S03]  /*2600*/  MOV R22, R18 ;  /* 0x0000001200167202 */ /* 0x000fc60000000f00 */
[----:B------:R-:W-:Y:S01]  /*2610*/  FADD R25, R6, R25 ;  /* 0x0000001906197221 */ /* 0x000fe20000000000 */
[----:B------:R-:W-:-:S03]  /*2620*/  FADD R6, R0, R15 ;  /* 0x0000000f00067221 */ /* 0x000fc60000000000 */
[----:B------:R-:W-:Y:S01]  /*2630*/  FADD R8, R8, R25 ;  /* 0x0000001908087221 */ /* 0x000fe20000000000 */
[----:B------:R-:W-:Y:S01]  /*2640*/  FMUL R25, R6, R17 ;  /* 0x0000001106197220 */ /* 0x000fe20000400000 */
[----:B------:R-:W-:Y:S02]  /*2650*/  MOV R6, UR10 ;  /* 0x0000000a00067c02 */ /* 0x000fe40008000f00 */
[----:B------:R-:W-:-:S04]  /*2660*/  FADD R18, R7, R8 ;  /* 0x0000000807127221 */ /* 0x000fc80000000000 */
[----:B------:R-:W-:-:S04]  /*2670*/  FADD R7, R7, -R18 ;  /* 0x8000001207077221 */ /* 0x000fc80000000000 */
[----:B------:R-:W-:Y:S01]  /*2680*/  FADD R14, R8, R7 ;  /* 0x00000007080e7221 */ /* 0x000fe20000000000 */
[----:B------:R-:W-:Y:S02]  /*2690*/  MOV R7, UR11 ;  /* 0x0000000b00077c02 */ /* 0x000fe40008000f00 */
[----:B------:R-:W-:Y:S01]  /*26a0*/  MOV R8, UR22 ;  /* 0x0000001600087c02 */ /* 0x000fe20008000f00 */
[----:B------:R-:W-:-:S04]  /*26b0*/  FADD R27, R18, R14 ;  /* 0x0000000e121b7221 */ /* 0x000fc80000000000 */
[----:B------:R-:W-:Y:S01]  /*26c0*/  FFMA R25, R2, R27, -R25 ;  /* 0x0000001b02197223 */ /* 0x000fe20000000819 */
[----:B------:R-:W-:Y:S04]  /*26d0*/  STG.E desc[UR12][R6.64], R27 ;  /* 0x0000001b06007986 */ /* 0x000fe8000c10190c */
[----:B------:R0:W-:Y:S04]  /*26e0*/  STG.E desc[UR12][R8.64], R25 ;  /* 0x0000001908007986 */ /* 0x0001e8000c10190c */
[----:B------:R-:W2:Y:S01]  /*26f0*/  @P1 LDG.E R10, desc[UR12][R10.64] ;  /* 0x0000000c0a0a1981 */ /* 0x000ea2000c1e1900 */
[----:B------:R-:W-:Y:S01]  /*2700*/  UMOV UR4, URZ ;  /* 0x000000ff00047c82 */ /* 0x000fe20008000000 */
[----:B------:R-:W-:Y:S01]  /*2710*/  IADD3 R13, PT, PT, R13, 0x1, RZ ;  /* 0x000000010d0d7810 */ /* 0x000fe20007ffe0ff */
[----:B------:R-:W-:-:S02]  /*2720*/  UIADD3 UR8, UPT, UPT, UR8, 0x1, URZ ;  /* 0x0000000108087890 */ /* 0x000fc4000fffe0ff */
[----:B------:R-:W-:Y:S02]  /*2730*/  UIADD3 UR6, UPT, UPT, UR6, 0x1, URZ ;  /* 0x0000000106067890 */ /* 0x000fe4000fffe0ff */
[----:B------:R-:W-:Y:S01]  /*2740*/  UIADD3 UR7, UPT, UPT, UR7, 0x1, URZ ;  /* 0x0000000107077890 */ /* 0x000fe2000fffe0ff */
[----:B--2---:R-:W-:-:S04]  /*2750*/  @P1 FSETP.NAN.AND P0, PT, |R10|, |R10|, PT ;  /* 0x4000000a0a00120b */ /* 0x004fc80003f08200 */
[----:B------:R-:W-:Y:S02]  /*2760*/  @P1 FSEL R24, R10, RZ, !P0 ;  /* 0x000000ff0a181208 */ /* 0x000fe40004000000 */
[C---:B------:R-:W-:Y:S02]  /*2770*/  FSETP.NAN.AND P0, PT, |R25|.reuse, |R25|, PT ;  /* 0x400000191900720b */ /* 0x040fe40003f08200 */
[----:B------:R-:W-:Y:S01]  /*2780*/  @P1 R2UR UR9, R24 ;  /* 0x00000000180912ca */ /* 0x000fe200000e0000 */
[--C-:B------:R-:W-:Y:S01]  /*2790*/  FADD R24, -R20, R15.reuse ;  /* 0x0000000f14187221 */ /* 0x100fe20000000100 */
[----:B0-----:R-:W-:Y:S02]  /*27a0*/  FSEL R25, R25, RZ, !P0 ;  /* 0x000000ff19197208 */ /* 0x001fe40004000000 */
[----:B----4-:R-:W-:Y:S01]  /*27b0*/  ISETP.GE.AND P0, PT, R13, UR20, PT ;  /* 0x000000140d007c0c */ /* 0x010fe2000bf06270 */
[----:B------:R-:W-:-:S04]  /*27c0*/  FADD R29, R24, -R15 ;  /* 0x8000000f181d7221 */ /* 0x000fc80000000000 */
[----:B------:R-:W-:Y:S01]  /*27d0*/  FADD R26, -R24, R29 ;  /* 0x0000001d181a7221 */ /* 0x000fe20000000100 */
[----:B------:R-:W-:-:S03]  /*27e0*/  FADD R29, -R29, -R20 ;  /* 0x800000141d1d7221 */ /* 0x000fc60000000100 */
[----:B------:R-:W-:Y:S01]  /*27f0*/  @UP0 UMOV UR4, UR9 ;  /* 0x0000000900040c82 */ /* 0x000fe20008000000 */
[----:B------:R-:W-:Y:S01]  /*2800*/  FADD R26, R26, R15 ;  /* 0x0000000f1a1a7221 */ /* 0x000fe20000000000 */
[----:B------:R-:W-:-:S03]  /*2810*/  FADD R7, R20, -UR4 ;  /* 0x8000000414077e21 */ /* 0x000fc60008000000 */
[----:B------:R-:W-:Y:S01]  /*2820*/  FADD R29, R26, R29 ;  /* 0x0000001d1a1d7221 */ /* 0x000fe20000000000 */
[----:B------:R-:W-:-:S03]  /*2830*/  FADD R6, R7, -R20 ;  /* 0x8000001407067221 */ /* 0x000fc60000000000 */
[----:B------:R-:W-:Y:S01]  /*2840*/  FADD R29, R29, R0 ;  /* 0x000000001d1d7221 */ /* 0x000fe20000000000 */
[----:B------:R-:W-:Y:S01]  /*2850*/  FADD R9, -R7, R6 ;  /* 0x0000000607097221 */ /* 0x000fe20000000100 */
[----:B------:R-:W-:-:S03]  /*2860*/  FADD R11, -R6, -UR4 ;  /* 0x80000004060b7e21 */ /* 0x000fc60008000100 */
[----:B------:R-:W-:Y:S01]  /*2870*/  FADD R20, R9, R20 ;  /* 0x0000001409147221 */ /* 0x000fe20000000000 */
[----:B------:R-:W-:-:S03]  /*2880*/  FADD R9, R29, -R16 ;  /* 0x800000101d097221 */ /* 0x000fc60000000000 */
[----:B------:R-:W-:Y:S01]  /*2890*/  FADD R11, R20, R11 ;  /* 0x0000000b140b7221 */ /* 0x000fe20000000000 */
[----:B------:R-:W-:-:S03]  /*28a0*/  FADD R15, R24, R9 ;  /* 0x00000009180f7221 */ /* 0x000fc60000000000 */
[----:B------:R-:W-:Y:S01]  /*28b0*/  FADD R16, R11, R16 ;  /* 0x000000100b107221 */ /* 0x000fe20000000000 */
[-CC-:B------:R-:W-:Y:S01]  /*28c0*/  FFMA R0, R12, R25.reuse, R15.reuse ;  /* 0x000000190c007223 */ /* 0x180fe2000000000f */
[----:B------:R-:W-:Y:S02]  /*28d0*/  FADD R24, R24, -R15 ;  /* 0x8000000f18187221 */ /* 0x000fe40000000000 */
[----:B------:R-:W-:Y:S01]  /*28e0*/  FADD R8, R7, R16 ;  /* 0x0000001007087221 */ /* 0x000fe20000000000 */
[----:B------:R-:W-:Y:S01]  /*28f0*/  FADD R27, -R15, R0 ;  /* 0x000000000f1b7221 */ /* 0x000fe20000000100 */
[----:B------:R-:W-:Y:S02]  /*2900*/  FADD R24, R9, R24 ;  /* 0x0000001809187221 */ /* 0x000fe40000000000 */
[--C-:B------:R-:W-:Y:S01]  /*2910*/  FADD R6, R25, R8.reuse ;  /* 0x0000000819067221 */ /* 0x100fe20000000000 */
[--C-:B------:R-:W-:Y:S01]  /*2920*/  FADD R10, -R0, R27.reuse ;  /* 0x0000001b000a7221 */ /* 0x100fe20000000100 */
[----:B------:R-:W-:Y:S01]  /*2930*/  FFMA R27, R12, R25, -R27 ;  /* 0x000000190c1b7223 */ /* 0x000fe2000000081b */
[----:B------:R-:W-:Y:S01]  /*2940*/  FADD R7, R7, -R8 ;  /* 0x8000000807077221 */ /* 0x000fe20000000000 */
[----:B------:R-:W-:Y:S01]  /*2950*/  FADD R11, -R8, R6 ;  /* 0x00000006080b7221 */ /* 0x000fe20000000100 */
[----:B------:R-:W-:-:S02]  /*2960*/  FADD R10, R15, R10 ;  /* 0x0000000a0f0a7221 */ /* 0x000fc40000000000 */
[----:B------:R-:W-:Y:S01]  /*2970*/  FADD R7, R16, R7 ;  /* 0x0000000710077221 */ /* 0x000fe20000000000 */
[--C-:B------:R-:W-:Y:S01]  /*2980*/  FADD R15, -R6, R11.reuse ;  /* 0x0000000b060f7221 */ /* 0x100fe20000000100 */
[----:B------:R-:W-:Y:S01]  /*2990*/  FADD R20, R25, -R11 ;  /* 0x8000000b19147221 */ /* 0x000fe20000000000 */
[----:B------:R-:W-:Y:S02]  /*29a0*/  FADD R27, R10, R27 ;  /* 0x0000001b0a1b7221 */ /* 0x000fe40000000000 */
[----:B------:R-:W-:Y:S02]  /*29b0*/  FADD R15, R8, R15 ;  /* 0x0000000f080f7221 */ /* 0x000fe40000000000 */
[----:B------:R-:W-:Y:S02]  /*29c0*/  FADD R24, R24, R27 ;  /* 0x0000001b18187221 */ /* 0x000fe40000000000 */
[----:B------:R-:W-:Y:S02]  /*29d0*/  FADD R20, R15, R20 ;  /* 0x000000140f147221 */ /* 0x000fe40000000000 */
[----:B------:R-:W-:-:S02]  /*29e0*/  FADD R9, RZ, R24 ;  /* 0x00000018ff097221 */ /* 0x000fc40000000000 */
[----:B------:R-:W-:Y:S02]  /*29f0*/  FADD R7, R7, R20 ;  /* 0x0000001407077221 */ /* 0x000fe40000000000 */
[C---:B------:R-:W-:Y:S02]  /*2a00*/  FADD R15, R0.reuse, R9 ;  /* 0x00000009000f7221 */ /* 0x040fe40000000000 */
[----:B------:R-:W-:Y:S02]  /*2a10*/  FADD R7, RZ, R7 ;  /* 0x00000007ff077221 */ /* 0x000fe40000000000 */
[----:B------:R-:W-:Y:S02]  /*2a20*/  FADD R0, R0, -R15 ;  /* 0x8000000f00007221 */ /* 0x000fe40000000000 */
[C---:B------:R-:W-:Y:S02]  /*2a30*/  FADD R20, R6.reuse, R7 ;  /* 0x0000000706147221 */ /* 0x040fe40000000000 */
[----:B------:R-:W-:Y:S01]  /*2a40*/  FADD R0, R9, R0 ;  /* 0x0000000009007221 */ /* 0x000fe20000000000 */
[----:B------:R-:W-:Y:S01]  /*2a50*/  MOV R9, R21 ;  /* 0x0000001500097202 */ /* 0x000fe20000000f00 */
[----:B------:R-:W-:-:S04]  /*2a60*/  FADD R6, R6, -R20 ;  /* 0x8000001406067221 */ /* 0x000fc80000000000 */
[----:B------:R-:W-:Y:S01]  /*2a70*/  FADD R16, R7, R6 ;  /* 0x0000000607107221 */ /* 0x000fe20000000000 */
[----:B------:R-:W-:Y:S06]  /*2a80*/  @!P0 BRA `(.L_x_68) ;  /* 0xfffffff8002c8947 */ /* 0x000fec000383ffff */
[----:B------:R-:W-:Y:S05]  /*2a90*/  EXIT ;  /* 0x000000000000794d */ /* 0x000fea0003800000 */
        .weak           $__internal_3_$__cuda_sm20_rcp_rn_f32_slowpath
        .type           $__internal_3_$__cuda_sm20_rcp_rn_f32_slowpath,@function
        .size           $__internal_3_$__cuda_sm20_rcp_rn_f32_slowpath,($__internal_4_$__cuda_sm20_sqrt_rn_f32_slowpath - $__internal_3_$__cuda_sm20_rcp_rn_f32_slowpath)
$__internal_3_$__cuda_sm20_rcp_rn_f32_slowpath:
[----:B------:R-:W-:-:S04]  /*2aa0*/  SHF.L.U32 R10, R0, 0x1, RZ ;  /* 0x00000001000a7819 */ /* 0x000fc800000006ff */
[----:B------:R-:W-:-:S04]  /*2ab0*/  SHF.R.U32.HI R10, RZ, 0x18, R10 ;  /* 0x00000018ff0a7819 */ /* 0x000fc8000001160a */
[----:B------:R-:W-:-:S13]  /*2ac0*/  ISETP.NE.U32.AND P0, PT, R10, RZ, PT ;  /* 0x000000ff0a00720c */ /* 0x000fda0003f05070 */
[----:B------:R-:W-:Y:S05]  /*2ad0*/  @P0 BRA `(.L_x_69) ;  /* 0x00000000002c0947 */ /* 0x000fea0003800000 */
[----:B------:R-:W-:-:S04]  /*2ae0*/  SHF.L.U32 R10, R0, 0x1, RZ ;  /* 0x00000001000a7819 */ /* 0x000fc800000006ff */
[----:B------:R-:W-:-:S13]  /*2af0*/  ISETP.NE.AND P0, PT, R10, RZ, PT ;  /* 0x000000ff0a00720c */ /* 0x000fda0003f05270 */
[----:B------:R2:W3:Y:S01]  /*2b00*/  @!P0 MUFU.RCP R10, R0 ;  /* 0x00000000000a8308 */ /* 0x0004e20000001000 */
[----:B------:R-:W-:Y:S05]  /*2b10*/  @!P0 BRA `(.L_x_70) ;  /* 0x0000000000a48947 */ /* 0x000fea0003800000 */
[----:B------:R-:W-:-:S04]  /*2b20*/  FFMA R11, R0, 1.84467440737095516160e+19, RZ ;  /* 0x5f800000000b7823 */ /* 0x000fc800000000ff */
[----:B--2---:R-:W3:Y:S02]  /*2b30*/  MUFU.RCP R0, R11 ;  /* 0x0000000b00007308 */ /* 0x004ee40000001000 */
[----:B---3--:R-:W-:-:S04]  /*2b40*/  FFMA R10, R11, R0, -1 ;  /* 0xbf8000000b0a7423 */ /* 0x008fc80000000000 */
[----:B------:R-:W-:-:S04]  /*2b50*/  FADD.FTZ R15, -R10, -RZ ;  /* 0x800000ff0a0f7221 */ /* 0x000fc80000010100 */
[----:B------:R-:W-:-:S04]  /*2b60*/  FFMA R0, R0, R15, R0 ;  /* 0x0000000f00007223 */ /* 0x000fc80000000000 */
[----:B------:R-:W-:Y:S01]  /*2b70*/  FFMA R10, R0, 1.84467440737095516160e+19, RZ ;  /* 0x5f800000000a7823 */ /* 0x000fe200000000ff */
[----:B------:R-:W-:Y:S06]  /*2b80*/  BRA `(.L_x_70) ;  /* 0x0000000000887947 */ /* 0x000fec0003800000 */
.L_x_69:
[----:B------:R-:W-:-:S04]  /*2b90*/  IADD3 R18, PT, PT, R10, -0xfd, RZ ;  /* 0xffffff030a127810 */ /* 0x000fc80007ffe0ff */
[----:B------:R-:W-:-:S13]  /*2ba0*/  ISETP.GT.U32.AND P0, PT, R18, 0x1, PT ;  /* 0x000000011200780c */ /* 0x000fda0003f04070 */
[----:B------:R-:W-:Y:S05]  /*2bb0*/  @P0 BRA `(.L_x_71) ;  /* 0x0000000000780947 */ /* 0x000fea0003800000 */
[----:B------:R-:W-:Y:S01]  /*2bc0*/  LOP3.LUT R11, R0, 0x7fffff, RZ, 0xc0, !PT ;  /* 0x007fffff000b7812 */ /* 0x000fe200078ec0ff */
[----:B------:R-:W-:-:S03]  /*2bd0*/  HFMA2 R17, -RZ, RZ, 0, 1.78813934326171875e-07 ;  /* 0x00000003ff117431 */ /* 0x000fc600000001ff */
[----:B------:R-:W-:-:S04]  /*2be0*/  LOP3.LUT R11, R11, 0x3f800000, RZ, 0xfc, !PT ;  /* 0x3f8000000b0b7812 */ /* 0x000fc800078efcff */
[----:B------:R-:W0:Y:S01]  /*2bf0*/  MUFU.RCP R14, R11 ;  /* 0x0000000b000e7308 */ /* 0x000e220000001000 */
[----:B------:R-:W-:Y:S01]  /*2c00*/  SHF.L.U32 R17, R17, R18, RZ ;  /* 0x0000001211117219 */ /* 0x000fe200000006ff */
        /* <DEDUP_REMOVED lines=25> */
.L_x_71:
[----:B------:R0:W1:Y:S02]  /*2da0*/  MUFU.RCP R10, R0 ;  /* 0x00000000000a7308 */ /* 0x0000640000001000 */
.L_x_70:
[----:B-1-3--:R-:W-:Y:S02]  /*2db0*/  MOV R17, R10 ;  /* 0x0000000a00117202 */ /* 0x00afe40000000f00 */
[----:B------:R-:W-:Y:S02]  /*2dc0*/  MOV R10, R8 ;  /* 0x00000008000a7202 */ /* 0x000fe40000000f00 */
[----:B------:R-:W-:-:S04]  /*2dd0*/  MOV R11, 0x0 ;  /* 0x00000000000b7802 */ /* 0x000fc80000000f00 */
[----:B0-2---:R-:W-:Y:S05]  /*2de0*/  RET.REL.NODEC R10 `(voss_batch_f32) ;  /* 0xffffffd00a847950 */ /* 0x005fea0003c3ffff */
        .weak           $__internal_4_$__cuda_sm20_sqrt_rn_f32_slowpath
        .type           $__internal_4_$__cuda_sm20_sqrt_rn_f32_slowpath,@function
        .size           $__internal_4_$__cuda_sm20_sqrt_rn_f32_slowpath,($__internal_5_$__cuda_sm3x_div_rn_noftz_f32_slowpath - $__internal_4_$__cuda_sm20_sqrt_rn_f32_slowpath)
$__internal_4_$__cuda_sm20_sqrt_rn_f32_slowpath:
        /* <DEDUP_REMOVED lines=11> */
[----:B------:R-:W-:Y:S01]  /*2ea0*/  @!P0 MOV R2, R0 ;  /* 0x0000000000028202 */ /* 0x000fe20000000f00 */
[----:B------:R-:W-:Y:S06]  /*2eb0*/  @!P0 BRA `(.L_x_72) ;  /* 0x0000000000208947 */ /* 0x000fec0003800000 */
[----:B------:R-:W-:-:S04]  /*2ec0*/  FFMA R0, R0, 1.84467440737095516160e+19, RZ ;  /* 0x5f80000000007823 */ /* 0x000fc800000000ff */
[----:B------:R-:W0:Y:S02]  /*2ed0*/  MUFU.RSQ R3, R0 ;  /* 0x0000000000037308 */ /* 0x000e240000001400 */
[----:B0-----:R-:W-:Y:S01]  /*2ee0*/  FMUL.FTZ R9, R0, R3 ;  /* 0x0000000300097220 */ /* 0x001fe20000410000 */
[----:B------:R-:W-:-:S03]  /*2ef0*/  FMUL.FTZ R3, R3, 0.5 ;  /* 0x3f00000003037820 */ /* 0x000fc60000410000 */
[----:B------:R-:W-:-:S04]  /*2f00*/  FADD.FTZ R2, -R9, -RZ ;  /* 0x800000ff09027221 */ /* 0x000fc80000010100 */
[----:B------:R-:W-:-:S04]  /*2f10*/  FFMA R2, R9, R2, R0 ;  /* 0x0000000209027223 */ /* 0x000fc80000000000 */
[----:B------:R-:W-:-:S04]  /*2f20*/  FFMA R2, R2, R3, R9 ;  /* 0x0000000302027223 */ /* 0x000fc80000000009 */
[----:B------:R-:W-:-:S07]  /*2f30*/  FMUL.FTZ R2, R2, 2.3283064365386962891e-10 ;  /* 0x2f80000002027820 */ /* 0x000fce0000410000 */
.L_x_72:
[----:B------:R-:W-:Y:S01]  /*2f40*/  HFMA2 R3, -RZ, RZ, 0, 0 ;  /* 0x00000000ff037431 */ /* 0x000fe200000001ff */
[----:B------:R-:W-:Y:S02]  /*2f50*/  MOV R0, R2 ;  /* 0x0000000200007202 */ /* 0x000fe40000000f00 */
[----:B------:R-:W-:-:S04]  /*2f60*/  MOV R2, R4 ;  /* 0x0000000400027202 */ /* 0x000fc80000000f00 */
[----:B------:R-:W-:Y:S05]  /*2f70*/  RET.REL.NODEC R2 `(voss_batch_f32) ;  /* 0xffffffd002207950 */ /* 0x000fea0003c3ffff */
        .weak           $__internal_5_$__cuda_sm3x_div_rn_noftz_f32_slowpath
        .type           $__internal_5_$__cuda_sm3x_div_rn_noftz_f32_slowpath,@function
        .size           $__internal_5_$__cuda_sm3x_div_rn_noftz_f32_slowpath,(.L_x_87 - $__internal_5_$__cuda_sm3x_div_rn_noftz_f32_slowpath)
$__internal_5_$__cuda_sm3x_div_rn_noftz_f32_slowpath:
[----:B------:R-:W-:Y:S02]  /*2f80*/  SHF.R.U32.HI R0, RZ, 0x17, R3 ;  /* 0x00000017ff007819 */ /* 0x000fe40000011603 */
[----:B------:R-:W-:Y:S02]  /*2f90*/  MOV R8, R3 ;  /* 0x0000000300087202 */ /* 0x000fe40000000f00 */
        /* <DEDUP_REMOVED lines=21> */
.L_x_73:
        /* <DEDUP_REMOVED lines=27> */
[CCC-:B------:R-:W-:Y:S01]  /*32a0*/  FFMA.RZ R4, R0.reuse, R10.reuse, R11.reuse ;  /* 0x0000000a00047223 */ /* 0x1c0fe2000000c00b */
[-CC-:B------:R-:W-:Y:S01]  /*32b0*/  FFMA.RM R9, R0, R10.reuse, R11.reuse ;  /* 0x0000000a00097223 */ /* 0x180fe2000000400b */
[C---:B------:R-:W-:Y:S02]  /*32c0*/  ISETP.NE.AND P2, PT, R12.reuse, RZ, PT ;  /* 0x000000ff0c00720c */ /* 0x040fe40003f45270 */
[----:B------:R-:W-:Y:S02]  /*32d0*/  ISETP.NE.AND P1, PT, R12, RZ, PT ;  /* 0x000000ff0c00720c */ /* 0x000fe40003f25270 */
[----:B------:R-:W-:Y:S01]  /*32e0*/  LOP3.LUT R8, R4, 0x7fffff, RZ, 0xc0, !PT ;  /* 0x007fffff04087812 */ /* 0x000fe200078ec0ff */
[----:B------:R-:W-:Y:S01]  /*32f0*/  FFMA.RP R4, R0, R10, R11 ;  /* 0x0000000a00047223 */ /* 0x000fe2000000800b */
[----:B------:R-:W-:Y:S02]  /*3300*/  IADD3 R11, PT, PT, R12, 0x20, RZ ;  /* 0x000000200c0b7810 */ /* 0x000fe40007ffe0ff */
        /* <DEDUP_REMOVED lines=15> */
.L_x_79:
[----:B------:R-:W-:-:S04]  /*3400*/  LOP3.LUT R3, R3, 0x80000000, RZ, 0xc0, !PT ;  /* 0x8000000003037812 */ /* 0x000fc800078ec0ff */
[----:B------:R-:W-:Y:S01]  /*3410*/  LOP3.LUT R3, R3, 0x7f800000, RZ, 0xfc, !PT ;  /* 0x7f80000003037812 */ /* 0x000fe200078efcff */
[----:B------:R-:W-:Y:S06]  /*3420*/  BRA `(.L_x_80) ;  /* 0x0000000000287947 */ /* 0x000fec0003800000 */
.L_x_78:
[----:B------:R-:W-:Y:S01]  /*3430*/  LEA R3, R4, R3, 0x17 ;  /* 0x0000000304037211 */ /* 0x000fe200078eb8ff */
[----:B------:R-:W-:Y:S06]  /*3440*/  BRA `(.L_x_80) ;  /* 0x0000000000207947 */ /* 0x000fec0003800000 */
.L_x_77:
[----:B------:R-:W-:-:S04]  /*3450*/  LOP3.LUT R3, R8, 0x80000000, R3, 0x48, !PT ;  /* 0x8000000008037812 */ /* 0x000fc800078e4803 */
[----:B------:R-:W-:Y:S01]  /*3460*/  LOP3.LUT R3, R3, 0x7f800000, RZ, 0xfc, !PT ;  /* 0x7f80000003037812 */ /* 0x000fe200078efcff */
[----:B------:R-:W-:Y:S06]  /*3470*/  BRA `(.L_x_80) ;  /* 0x0000000000147947 */ /* 0x000fec0003800000 */
.L_x_76:
[----:B------:R-:W-:Y:S01]  /*3480*/  LOP3.LUT R3, R8, 0x80000000, R3, 0x48, !PT ;  /* 0x8000000008037812 */ /* 0x000fe200078e4803 */
[----:B------:R-:W-:Y:S06]  /*3490*/  BRA `(.L_x_80) ;  /* 0x00000000000c7947 */ /* 0x000fec0003800000 */
.L_x_75:
[----:B------:R-:W0:Y:S01]  /*34a0*/  MUFU.RSQ R3, -QNAN ;  /* 0xffc0000000037908 */ /* 0x000e220000001400 */
[----:B------:R-:W-:Y:S05]  /*34b0*/  BRA `(.L_x_80) ;  /* 0x0000000000047947 */ /* 0x000fea0003800000 */
.L_x_74:
[----:B------:R-:W-:-:S07]  /*34c0*/  FADD.FTZ R3, R0, 6.2831854820251464844 ;  /* 0x40c90fdb00037421 */ /* 0x000fce0000010000 */
.L_x_80:
[----:B0-----:R-:W-:Y:S01]  /*34d0*/  MOV R12, R3 ;  /* 0x00000003000c7202 */ /* 0x001fe20000000f00 */
[----:B------:R-:W-:-:S04]  /*34e0*/  HFMA2 R3, -RZ, RZ, 0, 0 ;  /* 0x00000000ff037431 */ /* 0x000fc800000001ff */
[----:B------:R-:W-:Y:S05]  /*34f0*/  RET.REL.NODEC R2 `(voss_batch_f32) ;  /* 0xffffffc802c07950 */ /* 0x000fea0003c3ffff */
.L_x_81:
        /* <DEDUP_REMOVED lines=16> */
.L_x_87:


//--------------------- .nv.global.init           --------------------------
	.section	.nv.global.init,"aw",@progbits
	.align	4
.nv.global.init:
	.type		__cudart_i2opi_f,@object
	.size		__cudart_i2opi_f,(.L_0 - __cudart_i2opi_f)
__cudart_i2opi_f:
        /*0000*/ 	.byte	0x41, 0x90, 0x43, 0x3c, 0x99, 0x95, 0x62, 0xdb, 0xc0, 0xdd, 0x34, 0xf5, 0xd1, 0x57, 0x27, 0xfc
        /*0010*/ 	.byte	0x29, 0x15, 0x44, 0x4e, 0x6e, 0x83, 0xf9, 0xa2
.L_0:


//--------------------- .nv.shared.reserved.0     --------------------------
	.section	.nv.shared.reserved.0,"aw",@nobits
	.weak		__nv_reservedSMEM_offset_0_alias
	.size		__nv_reservedSMEM_offset_0_alias, 0, 64
	.other		__nv_reservedSMEM_offset_0_alias,@"STO_CUDA_RESERVED_SHARED STV_DEFAULT"
__nv_reservedSMEM_offset_0_alias:
	.zero		0
	.zero		64


//--------------------- .nv.constant0.voss_many_series_one_param_time_major_f32 --------------------------
	.section	.nv.constant0.voss_many_series_one_param_time_major_f32,"a",@progbits
	.sectionflags	@""
	.align	4
.nv.constant0.voss_many_series_one_param_time_major_f32:
	.zero		952


//--------------------- .nv.constant0.voss_batch_f32 --------------------------
	.section	.nv.constant0.voss_batch_f32,"a",@progbits
	.sectionflags	@""
	.align	4
.nv.constant0.voss_batch_f32:
	.zero		960


//--------------------- SYMBOLS --------------------------

	.type		.nv.reservedSmem.offset0,@object
	.size		.nv.reservedSmem.offset0,0x4
